//
// Generated by NVIDIA NVVM Compiler
//
// Compiler Build ID: CL-36424714
// Cuda compilation tools, release 13.0, V13.0.88
// Based on NVVM 20.0.0
//

.version 9.0
.target sm_100
.address_size 64

	// .globl	_ZN3cub18CUB_300001_SM_10006detail11EmptyKernelIvEEvv
.global .align 1 .b8 _ZN30_INTERNAL_97b5e469_4_k_cu_main4cuda3std3__45__cpo5beginE[1];
.global .align 1 .b8 _ZN30_INTERNAL_97b5e469_4_k_cu_main4cuda3std3__45__cpo3endE[1];
.global .align 1 .b8 _ZN30_INTERNAL_97b5e469_4_k_cu_main4cuda3std3__45__cpo6cbeginE[1];
.global .align 1 .b8 _ZN30_INTERNAL_97b5e469_4_k_cu_main4cuda3std3__45__cpo4cendE[1];
.global .align 1 .b8 _ZN30_INTERNAL_97b5e469_4_k_cu_main4cuda3std3__45__cpo6rbeginE[1];
.global .align 1 .b8 _ZN30_INTERNAL_97b5e469_4_k_cu_main4cuda3std3__45__cpo4rendE[1];
.global .align 1 .b8 _ZN30_INTERNAL_97b5e469_4_k_cu_main4cuda3std3__45__cpo7crbeginE[1];
.global .align 1 .b8 _ZN30_INTERNAL_97b5e469_4_k_cu_main4cuda3std3__45__cpo5crendE[1];
.global .align 1 .b8 _ZN30_INTERNAL_97b5e469_4_k_cu_main4cuda3std3__432_GLOBAL__N__97b5e469_4_k_cu_main6ignoreE[1];
.global .align 1 .b8 _ZN30_INTERNAL_97b5e469_4_k_cu_main4cuda3std3__419piecewise_constructE[1];
.global .align 1 .b8 _ZN30_INTERNAL_97b5e469_4_k_cu_main4cuda3std3__48in_placeE[1];
.global .align 1 .b8 _ZN30_INTERNAL_97b5e469_4_k_cu_main4cuda3std3__420unreachable_sentinelE[1];
.global .align 1 .b8 _ZN30_INTERNAL_97b5e469_4_k_cu_main4cuda3std3__47nulloptE[1];
.global .align 1 .b8 _ZN30_INTERNAL_97b5e469_4_k_cu_main4cuda3std3__48unexpectE[1];
.global .align 1 .b8 _ZN30_INTERNAL_97b5e469_4_k_cu_main4cuda3std6ranges3__45__cpo4swapE[1];
.global .align 1 .b8 _ZN30_INTERNAL_97b5e469_4_k_cu_main4cuda3std6ranges3__45__cpo9iter_moveE[1];
.global .align 1 .b8 _ZN30_INTERNAL_97b5e469_4_k_cu_main4cuda3std6ranges3__45__cpo5beginE[1];
.global .align 1 .b8 _ZN30_INTERNAL_97b5e469_4_k_cu_main4cuda3std6ranges3__45__cpo3endE[1];
.global .align 1 .b8 _ZN30_INTERNAL_97b5e469_4_k_cu_main4cuda3std6ranges3__45__cpo6cbeginE[1];
.global .align 1 .b8 _ZN30_INTERNAL_97b5e469_4_k_cu_main4cuda3std6ranges3__45__cpo4cendE[1];
.global .align 1 .b8 _ZN30_INTERNAL_97b5e469_4_k_cu_main4cuda3std6ranges3__45__cpo7advanceE[1];
.global .align 1 .b8 _ZN30_INTERNAL_97b5e469_4_k_cu_main4cuda3std6ranges3__45__cpo9iter_swapE[1];
.global .align 1 .b8 _ZN30_INTERNAL_97b5e469_4_k_cu_main4cuda3std6ranges3__45__cpo4nextE[1];
.global .align 1 .b8 _ZN30_INTERNAL_97b5e469_4_k_cu_main4cuda3std6ranges3__45__cpo4prevE[1];
.global .align 1 .b8 _ZN30_INTERNAL_97b5e469_4_k_cu_main4cuda3std6ranges3__45__cpo4dataE[1];
.global .align 1 .b8 _ZN30_INTERNAL_97b5e469_4_k_cu_main4cuda3std6ranges3__45__cpo5cdataE[1];
.global .align 1 .b8 _ZN30_INTERNAL_97b5e469_4_k_cu_main4cuda3std6ranges3__45__cpo4sizeE[1];
.global .align 1 .b8 _ZN30_INTERNAL_97b5e469_4_k_cu_main4cuda3std6ranges3__45__cpo5ssizeE[1];
.global .align 1 .b8 _ZN30_INTERNAL_97b5e469_4_k_cu_main4cuda3std6ranges3__45__cpo8distanceE[1];
.global .align 1 .b8 _ZN30_INTERNAL_97b5e469_4_k_cu_main6thrust24THRUST_300001_SM_1000_NS8cuda_cub3parE[1];
.global .align 1 .b8 _ZN30_INTERNAL_97b5e469_4_k_cu_main6thrust24THRUST_300001_SM_1000_NS8cuda_cub10par_nosyncE[1];
.global .align 1 .b8 _ZN30_INTERNAL_97b5e469_4_k_cu_main6thrust24THRUST_300001_SM_1000_NS6system6detail10sequential3seqE[1];
.global .align 1 .b8 _ZN30_INTERNAL_97b5e469_4_k_cu_main6thrust24THRUST_300001_SM_1000_NS12placeholders2_1E[1];
.global .align 1 .b8 _ZN30_INTERNAL_97b5e469_4_k_cu_main6thrust24THRUST_300001_SM_1000_NS12placeholders2_2E[1];
.global .align 1 .b8 _ZN30_INTERNAL_97b5e469_4_k_cu_main6thrust24THRUST_300001_SM_1000_NS12placeholders2_3E[1];
.global .align 1 .b8 _ZN30_INTERNAL_97b5e469_4_k_cu_main6thrust24THRUST_300001_SM_1000_NS12placeholders2_4E[1];
.global .align 1 .b8 _ZN30_INTERNAL_97b5e469_4_k_cu_main6thrust24THRUST_300001_SM_1000_NS12placeholders2_5E[1];
.global .align 1 .b8 _ZN30_INTERNAL_97b5e469_4_k_cu_main6thrust24THRUST_300001_SM_1000_NS12placeholders2_6E[1];
.global .align 1 .b8 _ZN30_INTERNAL_97b5e469_4_k_cu_main6thrust24THRUST_300001_SM_1000_NS12placeholders2_7E[1];
.global .align 1 .b8 _ZN30_INTERNAL_97b5e469_4_k_cu_main6thrust24THRUST_300001_SM_1000_NS12placeholders2_8E[1];
.global .align 1 .b8 _ZN30_INTERNAL_97b5e469_4_k_cu_main6thrust24THRUST_300001_SM_1000_NS12placeholders2_9E[1];
.global .align 1 .b8 _ZN30_INTERNAL_97b5e469_4_k_cu_main6thrust24THRUST_300001_SM_1000_NS12placeholders3_10E[1];
.global .align 1 .b8 _ZN30_INTERNAL_97b5e469_4_k_cu_main6thrust24THRUST_300001_SM_1000_NS3seqE[1];

.visible .entry _ZN3cub18CUB_300001_SM_10006detail11EmptyKernelIvEEvv()
{


	ret;

}
	// .globl	_ZN3cub18CUB_300001_SM_10006detail9transform16transform_kernelINS2_10policy_hubILb1EN4cuda3std3__45tupleIJN6thrust24THRUST_300001_SM_1000_NS6detail15normal_iteratorINSA_10device_ptrIiEEEESF_EEEE10policy1000Ei10saxpy_funcSF_JPiSK_EEEvT0_iT1_T2_DpNS2_10kernel_argIT3_EE
.visible .entry _ZN3cub18CUB_300001_SM_10006detail9transform16transform_kernelINS2_10policy_hubILb1EN4cuda3std3__45tupleIJN6thrust24THRUST_300001_SM_1000_NS6detail15normal_iteratorINSA_10device_ptrIiEEEESF_EEEE10policy1000Ei10saxpy_funcSF_JPiSK_EEEvT0_iT1_T2_DpNS2_10kernel_argIT3_EE(
	.param .u32 _ZN3cub18CUB_300001_SM_10006detail9transform16transform_kernelINS2_10policy_hubILb1EN4cuda3std3__45tupleIJN6thrust24THRUST_300001_SM_1000_NS6detail15normal_iteratorINSA_10device_ptrIiEEEESF_EEEE10policy1000Ei10saxpy_funcSF_JPiSK_EEEvT0_iT1_T2_DpNS2_10kernel_argIT3_EE_param_0,
	.param .u32 _ZN3cub18CUB_300001_SM_10006detail9transform16transform_kernelINS2_10policy_hubILb1EN4cuda3std3__45tupleIJN6thrust24THRUST_300001_SM_1000_NS6detail15normal_iteratorINSA_10device_ptrIiEEEESF_EEEE10policy1000Ei10saxpy_funcSF_JPiSK_EEEvT0_iT1_T2_DpNS2_10kernel_argIT3_EE_param_1,
	.param .align 4 .b8 _ZN3cub18CUB_300001_SM_10006detail9transform16transform_kernelINS2_10policy_hubILb1EN4cuda3std3__45tupleIJN6thrust24THRUST_300001_SM_1000_NS6detail15normal_iteratorINSA_10device_ptrIiEEEESF_EEEE10policy1000Ei10saxpy_funcSF_JPiSK_EEEvT0_iT1_T2_DpNS2_10kernel_argIT3_EE_param_2[4],
	.param .align 8 .b8 _ZN3cub18CUB_300001_SM_10006detail9transform16transform_kernelINS2_10policy_hubILb1EN4cuda3std3__45tupleIJN6thrust24THRUST_300001_SM_1000_NS6detail15normal_iteratorINSA_10device_ptrIiEEEESF_EEEE10policy1000Ei10saxpy_funcSF_JPiSK_EEEvT0_iT1_T2_DpNS2_10kernel_argIT3_EE_param_3[8],
	.param .align 8 .b8 _ZN3cub18CUB_300001_SM_10006detail9transform16transform_kernelINS2_10policy_hubILb1EN4cuda3std3__45tupleIJN6thrust24THRUST_300001_SM_1000_NS6detail15normal_iteratorINSA_10device_ptrIiEEEESF_EEEE10policy1000Ei10saxpy_funcSF_JPiSK_EEEvT0_iT1_T2_DpNS2_10kernel_argIT3_EE_param_4[16],
	.param .align 8 .b8 _ZN3cub18CUB_300001_SM_10006detail9transform16transform_kernelINS2_10policy_hubILb1EN4cuda3std3__45tupleIJN6thrust24THRUST_300001_SM_1000_NS6detail15normal_iteratorINSA_10device_ptrIiEEEESF_EEEE10policy1000Ei10saxpy_funcSF_JPiSK_EEEvT0_iT1_T2_DpNS2_10kernel_argIT3_EE_param_5[16]
)
.maxntid 128
{
	.reg .pred 	%p<38>;
	.reg .b32 	%r<173>;
	.reg .b64 	%rd<97>;

	ld.param.u32 	%r46, [_ZN3cub18CUB_300001_SM_10006detail9transform16transform_kernelINS2_10policy_hubILb1EN4cuda3std3__45tupleIJN6thrust24THRUST_300001_SM_1000_NS6detail15normal_iteratorINSA_10device_ptrIiEEEESF_EEEE10policy1000Ei10saxpy_funcSF_JPiSK_EEEvT0_iT1_T2_DpNS2_10kernel_argIT3_EE_param_2];
	ld.param.u32 	%r47, [_ZN3cub18CUB_300001_SM_10006detail9transform16transform_kernelINS2_10policy_hubILb1EN4cuda3std3__45tupleIJN6thrust24THRUST_300001_SM_1000_NS6detail15normal_iteratorINSA_10device_ptrIiEEEESF_EEEE10policy1000Ei10saxpy_funcSF_JPiSK_EEEvT0_iT1_T2_DpNS2_10kernel_argIT3_EE_param_0];
	ld.param.u64 	%rd27, [_ZN3cub18CUB_300001_SM_10006detail9transform16transform_kernelINS2_10policy_hubILb1EN4cuda3std3__45tupleIJN6thrust24THRUST_300001_SM_1000_NS6detail15normal_iteratorINSA_10device_ptrIiEEEESF_EEEE10policy1000Ei10saxpy_funcSF_JPiSK_EEEvT0_iT1_T2_DpNS2_10kernel_argIT3_EE_param_5];
	ld.param.u64 	%rd25, [_ZN3cub18CUB_300001_SM_10006detail9transform16transform_kernelINS2_10policy_hubILb1EN4cuda3std3__45tupleIJN6thrust24THRUST_300001_SM_1000_NS6detail15normal_iteratorINSA_10device_ptrIiEEEESF_EEEE10policy1000Ei10saxpy_funcSF_JPiSK_EEEvT0_iT1_T2_DpNS2_10kernel_argIT3_EE_param_4];
	ld.param.u64 	%rd29, [_ZN3cub18CUB_300001_SM_10006detail9transform16transform_kernelINS2_10policy_hubILb1EN4cuda3std3__45tupleIJN6thrust24THRUST_300001_SM_1000_NS6detail15normal_iteratorINSA_10device_ptrIiEEEESF_EEEE10policy1000Ei10saxpy_funcSF_JPiSK_EEEvT0_iT1_T2_DpNS2_10kernel_argIT3_EE_param_3];
	ld.param.u32 	%r45, [_ZN3cub18CUB_300001_SM_10006detail9transform16transform_kernelINS2_10policy_hubILb1EN4cuda3std3__45tupleIJN6thrust24THRUST_300001_SM_1000_NS6detail15normal_iteratorINSA_10device_ptrIiEEEESF_EEEE10policy1000Ei10saxpy_funcSF_JPiSK_EEEvT0_iT1_T2_DpNS2_10kernel_argIT3_EE_param_1];
	cvta.to.global.u64 	%rd1, %rd29;
	cvta.to.global.u64 	%rd2, %rd25;
	cvta.to.global.u64 	%rd3, %rd27;
	shl.b32 	%r1, %r45, 7;
	mov.u32 	%r48, %ctaid.x;
	mul.lo.s32 	%r2, %r1, %r48;
	sub.s32 	%r3, %r47, %r2;
	min.s32 	%r4, %r1, %r3;
	shl.b32 	%r5, %r4, 2;
	mov.u32 	%r6, %tid.x;
	shl.b32 	%r163, %r6, 7;
	setp.ge.s32 	%p1, %r163, %r5;
	@%p1 bra 	$L__BB1_5;
	mul.wide.u32 	%rd4, %r6, 128;
	add.s64 	%rd30, %rd2, %rd4;
	mul.wide.s32 	%rd5, %r2, 4;
	add.s64 	%rd94, %rd30, %rd5;
	mov.u32 	%r162, %r163;
$L__BB1_2:
	.pragma "nounroll";
	// begin inline asm
	prefetch.global.L2 [%rd94];
	// end inline asm
	add.s32 	%r162, %r162, 16384;
	add.s64 	%rd94, %rd94, 16384;
	setp.lt.s32 	%p2, %r162, %r5;
	@%p2 bra 	$L__BB1_2;
	add.s64 	%rd32, %rd3, %rd4;
	add.s64 	%rd95, %rd32, %rd5;
$L__BB1_4:
	.pragma "nounroll";
	// begin inline asm
	prefetch.global.L2 [%rd95];
	// end inline asm
	add.s32 	%r163, %r163, 16384;
	add.s64 	%rd95, %rd95, 16384;
	setp.lt.s32 	%p3, %r163, %r5;
	@%p3 bra 	$L__BB1_4;
$L__BB1_5:
	mul.wide.s32 	%rd96, %r2, 4;
	add.s64 	%rd12, %rd2, %rd96;
	add.s64 	%rd13, %rd3, %rd96;
	add.s64 	%rd14, %rd1, %rd96;
	setp.gt.s32 	%p4, %r1, %r3;
	@%p4 bra 	$L__BB1_18;
	setp.lt.s32 	%p5, %r45, 1;
	@%p5 bra 	$L__BB1_59;
	setp.lt.u32 	%p6, %r45, 8;
	mov.b32 	%r171, 0;
	@%p6 bra 	$L__BB1_10;
	and.b32  	%r50, %r45, 2147483640;
	neg.s32 	%r165, %r50;
	mul.wide.u32 	%rd35, %r6, 4;
	add.s64 	%rd15, %rd1, %rd35;
	add.s64 	%rd36, %rd96, 1536;
	add.s64 	%rd17, %rd2, %rd36;
	add.s32 	%r164, %r6, 128;
	add.s64 	%rd18, %rd3, %rd36;
	add.s64 	%rd19, %rd1, %rd36;
$L__BB1_9:
	.pragma "nounroll";
	and.b32  	%r171, %r45, 2147483640;
	mul.wide.s32 	%rd37, %r164, 4;
	add.s64 	%rd38, %rd17, %rd37;
	add.s64 	%rd39, %rd18, %rd37;
	add.s64 	%rd40, %rd19, %rd37;
	cvta.to.global.u64 	%rd41, %rd25;
	mul.wide.u32 	%rd42, %r6, 4;
	add.s64 	%rd43, %rd41, %rd42;
	add.s64 	%rd44, %rd43, %rd96;
	cvta.to.global.u64 	%rd45, %rd27;
	add.s64 	%rd46, %rd45, %rd42;
	add.s64 	%rd47, %rd46, %rd96;
	ld.global.u32 	%r51, [%rd44];
	ld.global.u32 	%r52, [%rd47];
	mad.lo.s32 	%r53, %r51, %r46, %r52;
	add.s64 	%rd48, %rd15, %rd96;
	st.global.u32 	[%rd48], %r53;
	ld.global.u32 	%r54, [%rd38+-1536];
	ld.global.u32 	%r55, [%rd39+-1536];
	mad.lo.s32 	%r56, %r54, %r46, %r55;
	st.global.u32 	[%rd40+-1536], %r56;
	ld.global.u32 	%r57, [%rd38+-1024];
	ld.global.u32 	%r58, [%rd39+-1024];
	mad.lo.s32 	%r59, %r57, %r46, %r58;
	st.global.u32 	[%rd40+-1024], %r59;
	ld.global.u32 	%r60, [%rd38+-512];
	ld.global.u32 	%r61, [%rd39+-512];
	mad.lo.s32 	%r62, %r60, %r46, %r61;
	st.global.u32 	[%rd40+-512], %r62;
	ld.global.u32 	%r63, [%rd38];
	ld.global.u32 	%r64, [%rd39];
	mad.lo.s32 	%r65, %r63, %r46, %r64;
	st.global.u32 	[%rd40], %r65;
	ld.global.u32 	%r66, [%rd38+512];
	ld.global.u32 	%r67, [%rd39+512];
	mad.lo.s32 	%r68, %r66, %r46, %r67;
	st.global.u32 	[%rd40+512], %r68;
	ld.global.u32 	%r69, [%rd38+1024];
	ld.global.u32 	%r70, [%rd39+1024];
	mad.lo.s32 	%r71, %r69, %r46, %r70;
	st.global.u32 	[%rd40+1024], %r71;
	ld.global.u32 	%r72, [%rd38+1536];
	ld.global.u32 	%r73, [%rd39+1536];
	mad.lo.s32 	%r74, %r72, %r46, %r73;
	st.global.u32 	[%rd40+1536], %r74;
	add.s32 	%r165, %r165, 8;
	add.s64 	%rd96, %rd96, 4096;
	add.s32 	%r164, %r164, 1024;
	setp.eq.s32 	%p7, %r165, 0;
	@%p7 bra 	$L__BB1_10;
	bra.uni 	$L__BB1_9;
$L__BB1_10:
	and.b32  	%r39, %r45, 7;
	setp.eq.s32 	%p8, %r39, 0;
	@%p8 bra 	$L__BB1_59;
	and.b32  	%r40, %r45, 3;
	setp.lt.u32 	%p9, %r39, 4;
	@%p9 bra 	$L__BB1_13;
	shl.b32 	%r75, %r171, 7;
	add.s32 	%r76, %r75, %r6;
	mul.wide.s32 	%rd49, %r76, 4;
	add.s64 	%rd50, %rd12, %rd49;
	add.s64 	%rd51, %rd13, %rd49;
	ld.global.u32 	%r77, [%rd50];
	ld.global.u32 	%r78, [%rd51];
	mad.lo.s32 	%r79, %r77, %r46, %r78;
	add.s64 	%rd52, %rd14, %rd49;
	st.global.u32 	[%rd52], %r79;
	ld.global.u32 	%r80, [%rd50+512];
	ld.global.u32 	%r81, [%rd51+512];
	mad.lo.s32 	%r82, %r80, %r46, %r81;
	st.global.u32 	[%rd52+512], %r82;
	ld.global.u32 	%r83, [%rd50+1024];
	ld.global.u32 	%r84, [%rd51+1024];
	mad.lo.s32 	%r85, %r83, %r46, %r84;
	st.global.u32 	[%rd52+1024], %r85;
	ld.global.u32 	%r86, [%rd50+1536];
	ld.global.u32 	%r87, [%rd51+1536];
	mad.lo.s32 	%r88, %r86, %r46, %r87;
	st.global.u32 	[%rd52+1536], %r88;
	add.s32 	%r171, %r171, 4;
$L__BB1_13:
	setp.eq.s32 	%p10, %r40, 0;
	@%p10 bra 	$L__BB1_59;
	setp.eq.s32 	%p11, %r40, 1;
	@%p11 bra 	$L__BB1_16;
	shl.b32 	%r89, %r171, 7;
	add.s32 	%r90, %r89, %r6;
	mul.wide.s32 	%rd53, %r90, 4;
	add.s64 	%rd54, %rd12, %rd53;
	add.s64 	%rd55, %rd13, %rd53;
	ld.global.u32 	%r91, [%rd54];
	ld.global.u32 	%r92, [%rd55];
	mad.lo.s32 	%r93, %r91, %r46, %r92;
	add.s64 	%rd56, %rd14, %rd53;
	st.global.u32 	[%rd56], %r93;
	ld.global.u32 	%r94, [%rd54+512];
	ld.global.u32 	%r95, [%rd55+512];
	mad.lo.s32 	%r96, %r94, %r46, %r95;
	st.global.u32 	[%rd56+512], %r96;
	add.s32 	%r171, %r171, 2;
$L__BB1_16:
	and.b32  	%r97, %r45, 1;
	setp.eq.b32 	%p12, %r97, 1;
	not.pred 	%p13, %p12;
	@%p13 bra 	$L__BB1_59;
	shl.b32 	%r98, %r171, 7;
	add.s32 	%r99, %r98, %r6;
	mul.wide.s32 	%rd57, %r99, 4;
	add.s64 	%rd58, %rd12, %rd57;
	add.s64 	%rd59, %rd13, %rd57;
	ld.global.u32 	%r100, [%rd58];
	ld.global.u32 	%r101, [%rd59];
	mad.lo.s32 	%r102, %r100, %r46, %r101;
	add.s64 	%rd60, %rd14, %rd57;
	st.global.u32 	[%rd60], %r102;
	bra.uni 	$L__BB1_59;
$L__BB1_18:
	setp.lt.s32 	%p14, %r45, 1;
	@%p14 bra 	$L__BB1_59;
	and.b32  	%r15, %r45, 7;
	setp.lt.u32 	%p15, %r45, 8;
	mov.b32 	%r167, 0;
	@%p15 bra 	$L__BB1_38;
	and.b32  	%r167, %r45, 2147483640;
	mov.b32 	%r166, 0;
$L__BB1_21:
	.pragma "nounroll";
	shl.b32 	%r105, %r166, 7;
	add.s32 	%r23, %r105, %r6;
	setp.ge.s32 	%p16, %r23, %r4;
	@%p16 bra 	$L__BB1_23;
	mul.wide.u32 	%rd61, %r23, 4;
	add.s64 	%rd62, %rd12, %rd61;
	add.s64 	%rd63, %rd13, %rd61;
	ld.global.u32 	%r106, [%rd62];
	ld.global.u32 	%r107, [%rd63];
	mad.lo.s32 	%r108, %r106, %r46, %r107;
	add.s64 	%rd64, %rd14, %rd61;
	st.global.u32 	[%rd64], %r108;
$L__BB1_23:
	add.s32 	%r109, %r23, 128;
	setp.ge.s32 	%p17, %r109, %r4;
	mul.wide.s32 	%rd65, %r109, 4;
	add.s64 	%rd22, %rd12, %rd65;
	add.s64 	%rd23, %rd13, %rd65;
	add.s64 	%rd24, %rd14, %rd65;
	@%p17 bra 	$L__BB1_25;
	ld.global.u32 	%r110, [%rd22];
	ld.global.u32 	%r111, [%rd23];
	mad.lo.s32 	%r112, %r110, %r46, %r111;
	st.global.u32 	[%rd24], %r112;
$L__BB1_25:
	add.s32 	%r113, %r23, 256;
	setp.ge.s32 	%p18, %r113, %r4;
	@%p18 bra 	$L__BB1_27;
	ld.global.u32 	%r114, [%rd22+512];
	ld.global.u32 	%r115, [%rd23+512];
	mad.lo.s32 	%r116, %r114, %r46, %r115;
	st.global.u32 	[%rd24+512], %r116;
$L__BB1_27:
	add.s32 	%r117, %r23, 384;
	setp.ge.s32 	%p19, %r117, %r4;
	@%p19 bra 	$L__BB1_29;
	ld.global.u32 	%r118, [%rd22+1024];
	ld.global.u32 	%r119, [%rd23+1024];
	mad.lo.s32 	%r120, %r118, %r46, %r119;
	st.global.u32 	[%rd24+1024], %r120;
$L__BB1_29:
	add.s32 	%r121, %r23, 512;
	setp.ge.s32 	%p20, %r121, %r4;
	@%p20 bra 	$L__BB1_31;
	ld.global.u32 	%r122, [%rd22+1536];
	ld.global.u32 	%r123, [%rd23+1536];
	mad.lo.s32 	%r124, %r122, %r46, %r123;
	st.global.u32 	[%rd24+1536], %r124;
$L__BB1_31:
	add.s32 	%r125, %r23, 640;
	setp.ge.s32 	%p21, %r125, %r4;
	@%p21 bra 	$L__BB1_33;
	ld.global.u32 	%r126, [%rd22+2048];
	ld.global.u32 	%r127, [%rd23+2048];
	mad.lo.s32 	%r128, %r126, %r46, %r127;
	st.global.u32 	[%rd24+2048], %r128;
$L__BB1_33:
	add.s32 	%r129, %r23, 768;
	setp.ge.s32 	%p22, %r129, %r4;
	@%p22 bra 	$L__BB1_35;
	ld.global.u32 	%r130, [%rd22+2560];
	ld.global.u32 	%r131, [%rd23+2560];
	mad.lo.s32 	%r132, %r130, %r46, %r131;
	st.global.u32 	[%rd24+2560], %r132;
$L__BB1_35:
	add.s32 	%r133, %r23, 896;
	setp.ge.s32 	%p23, %r133, %r4;
	@%p23 bra 	$L__BB1_37;
	ld.global.u32 	%r134, [%rd22+3072];
	ld.global.u32 	%r135, [%rd23+3072];
	mad.lo.s32 	%r136, %r134, %r46, %r135;
	st.global.u32 	[%rd24+3072], %r136;
$L__BB1_37:
	add.s32 	%r166, %r166, 8;
	setp.ne.s32 	%p24, %r166, %r167;
	@%p24 bra 	$L__BB1_21;
$L__BB1_38:
	setp.eq.s32 	%p25, %r15, 0;
	@%p25 bra 	$L__BB1_59;
	and.b32  	%r26, %r45, 3;
	setp.lt.u32 	%p26, %r15, 4;
	@%p26 bra 	$L__BB1_49;
	shl.b32 	%r137, %r167, 7;
	add.s32 	%r27, %r137, %r6;
	setp.ge.s32 	%p27, %r27, %r4;
	@%p27 bra 	$L__BB1_42;
	mul.wide.s32 	%rd66, %r27, 4;
	add.s64 	%rd67, %rd12, %rd66;
	add.s64 	%rd68, %rd13, %rd66;
	ld.global.u32 	%r138, [%rd67];
	ld.global.u32 	%r139, [%rd68];
	mad.lo.s32 	%r140, %r138, %r46, %r139;
	add.s64 	%rd69, %rd14, %rd66;
	st.global.u32 	[%rd69], %r140;
$L__BB1_42:
	add.s32 	%r28, %r27, 128;
	setp.ge.s32 	%p28, %r28, %r4;
	@%p28 bra 	$L__BB1_44;
	mul.wide.s32 	%rd70, %r28, 4;
	add.s64 	%rd71, %rd12, %rd70;
	add.s64 	%rd72, %rd13, %rd70;
	ld.global.u32 	%r141, [%rd71];
	ld.global.u32 	%r142, [%rd72];
	mad.lo.s32 	%r143, %r141, %r46, %r142;
	add.s64 	%rd73, %rd14, %rd70;
	st.global.u32 	[%rd73], %r143;
$L__BB1_44:
	add.s32 	%r29, %r27, 256;
	setp.ge.s32 	%p29, %r29, %r4;
	@%p29 bra 	$L__BB1_46;
	mul.wide.s32 	%rd74, %r29, 4;
	add.s64 	%rd75, %rd12, %rd74;
	add.s64 	%rd76, %rd13, %rd74;
	ld.global.u32 	%r144, [%rd75];
	ld.global.u32 	%r145, [%rd76];
	mad.lo.s32 	%r146, %r144, %r46, %r145;
	add.s64 	%rd77, %rd14, %rd74;
	st.global.u32 	[%rd77], %r146;
$L__BB1_46:
	add.s32 	%r30, %r27, 384;
	setp.ge.s32 	%p30, %r30, %r4;
	@%p30 bra 	$L__BB1_48;
	mul.wide.s32 	%rd78, %r30, 4;
	add.s64 	%rd79, %rd12, %rd78;
	add.s64 	%rd80, %rd13, %rd78;
	ld.global.u32 	%r147, [%rd79];
	ld.global.u32 	%r148, [%rd80];
	mad.lo.s32 	%r149, %r147, %r46, %r148;
	add.s64 	%rd81, %rd14, %rd78;
	st.global.u32 	[%rd81], %r149;
$L__BB1_48:
	add.s32 	%r167, %r167, 4;
$L__BB1_49:
	setp.eq.s32 	%p31, %r26, 0;
	@%p31 bra 	$L__BB1_59;
	setp.eq.s32 	%p32, %r26, 1;
	@%p32 bra 	$L__BB1_56;
	shl.b32 	%r150, %r167, 7;
	add.s32 	%r33, %r150, %r6;
	setp.ge.s32 	%p33, %r33, %r4;
	@%p33 bra 	$L__BB1_53;
	mul.wide.s32 	%rd82, %r33, 4;
	add.s64 	%rd83, %rd12, %rd82;
	add.s64 	%rd84, %rd13, %rd82;
	ld.global.u32 	%r151, [%rd83];
	ld.global.u32 	%r152, [%rd84];
	mad.lo.s32 	%r153, %r151, %r46, %r152;
	add.s64 	%rd85, %rd14, %rd82;
	st.global.u32 	[%rd85], %r153;
$L__BB1_53:
	add.s32 	%r34, %r33, 128;
	setp.ge.s32 	%p34, %r34, %r4;
	@%p34 bra 	$L__BB1_55;
	mul.wide.s32 	%rd86, %r34, 4;
	add.s64 	%rd87, %rd12, %rd86;
	add.s64 	%rd88, %rd13, %rd86;
	ld.global.u32 	%r154, [%rd87];
	ld.global.u32 	%r155, [%rd88];
	mad.lo.s32 	%r156, %r154, %r46, %r155;
	add.s64 	%rd89, %rd14, %rd86;
	st.global.u32 	[%rd89], %r156;
$L__BB1_55:
	add.s32 	%r167, %r167, 2;
$L__BB1_56:
	and.b32  	%r157, %r45, 1;
	setp.eq.b32 	%p35, %r157, 1;
	not.pred 	%p36, %p35;
	@%p36 bra 	$L__BB1_59;
	shl.b32 	%r158, %r167, 7;
	add.s32 	%r37, %r158, %r6;
	setp.ge.s32 	%p37, %r37, %r4;
	@%p37 bra 	$L__BB1_59;
	mul.wide.s32 	%rd90, %r37, 4;
	add.s64 	%rd91, %rd12, %rd90;
	add.s64 	%rd92, %rd13, %rd90;
	ld.global.u32 	%r159, [%rd91];
	ld.global.u32 	%r160, [%rd92];
	mad.lo.s32 	%r161, %r159, %r46, %r160;
	add.s64 	%rd93, %rd14, %rd90;
	st.global.u32 	[%rd93], %r161;
$L__BB1_59:
	ret;

}
	// .globl	_ZN3cub18CUB_300001_SM_10006detail9transform16transform_kernelINS2_10policy_hubILb1EN4cuda3std3__45tupleIJN6thrust24THRUST_300001_SM_1000_NS6detail15normal_iteratorINSA_10device_ptrIiEEEESF_EEEE10policy1000El10saxpy_funcSF_JPiSK_EEEvT0_iT1_T2_DpNS2_10kernel_argIT3_EE
.visible .entry _ZN3cub18CUB_300001_SM_10006detail9transform16transform_kernelINS2_10policy_hubILb1EN4cuda3std3__45tupleIJN6thrust24THRUST_300001_SM_1000_NS6detail15normal_iteratorINSA_10device_ptrIiEEEESF_EEEE10policy1000El10saxpy_funcSF_JPiSK_EEEvT0_iT1_T2_DpNS2_10kernel_argIT3_EE(
	.param .u64 _ZN3cub18CUB_300001_SM_10006detail9transform16transform_kernelINS2_10policy_hubILb1EN4cuda3std3__45tupleIJN6thrust24THRUST_300001_SM_1000_NS6detail15normal_iteratorINSA_10device_ptrIiEEEESF_EEEE10policy1000El10saxpy_funcSF_JPiSK_EEEvT0_iT1_T2_DpNS2_10kernel_argIT3_EE_param_0,
	.param .u32 _ZN3cub18CUB_300001_SM_10006detail9transform16transform_kernelINS2_10policy_hubILb1EN4cuda3std3__45tupleIJN6thrust24THRUST_300001_SM_1000_NS6detail15normal_iteratorINSA_10device_ptrIiEEEESF_EEEE10policy1000El10saxpy_funcSF_JPiSK_EEEvT0_iT1_T2_DpNS2_10kernel_argIT3_EE_param_1,
	.param .align 4 .b8 _ZN3cub18CUB_300001_SM_10006detail9transform16transform_kernelINS2_10policy_hubILb1EN4cuda3std3__45tupleIJN6thrust24THRUST_300001_SM_1000_NS6detail15normal_iteratorINSA_10device_ptrIiEEEESF_EEEE10policy1000El10saxpy_funcSF_JPiSK_EEEvT0_iT1_T2_DpNS2_10kernel_argIT3_EE_param_2[4],
	.param .align 8 .b8 _ZN3cub18CUB_300001_SM_10006detail9transform16transform_kernelINS2_10policy_hubILb1EN4cuda3std3__45tupleIJN6thrust24THRUST_300001_SM_1000_NS6detail15normal_iteratorINSA_10device_ptrIiEEEESF_EEEE10policy1000El10saxpy_funcSF_JPiSK_EEEvT0_iT1_T2_DpNS2_10kernel_argIT3_EE_param_3[8],
	.param .align 8 .b8 _ZN3cub18CUB_300001_SM_10006detail9transform16transform_kernelINS2_10policy_hubILb1EN4cuda3std3__45tupleIJN6thrust24THRUST_300001_SM_1000_NS6detail15normal_iteratorINSA_10device_ptrIiEEEESF_EEEE10policy1000El10saxpy_funcSF_JPiSK_EEEvT0_iT1_T2_DpNS2_10kernel_argIT3_EE_param_4[16],
	.param .align 8 .b8 _ZN3cub18CUB_300001_SM_10006detail9transform16transform_kernelINS2_10policy_hubILb1EN4cuda3std3__45tupleIJN6thrust24THRUST_300001_SM_1000_NS6detail15normal_iteratorINSA_10device_ptrIiEEEESF_EEEE10policy1000El10saxpy_funcSF_JPiSK_EEEvT0_iT1_T2_DpNS2_10kernel_argIT3_EE_param_5[16]
)
.maxntid 128
{
	.reg .pred 	%p<38>;
	.reg .b32 	%r<170>;
	.reg .b64 	%rd<103>;

	ld.param.u32 	%r44, [_ZN3cub18CUB_300001_SM_10006detail9transform16transform_kernelINS2_10policy_hubILb1EN4cuda3std3__45tupleIJN6thrust24THRUST_300001_SM_1000_NS6detail15normal_iteratorINSA_10device_ptrIiEEEESF_EEEE10policy1000El10saxpy_funcSF_JPiSK_EEEvT0_iT1_T2_DpNS2_10kernel_argIT3_EE_param_2];
	ld.param.u64 	%rd30, [_ZN3cub18CUB_300001_SM_10006detail9transform16transform_kernelINS2_10policy_hubILb1EN4cuda3std3__45tupleIJN6thrust24THRUST_300001_SM_1000_NS6detail15normal_iteratorINSA_10device_ptrIiEEEESF_EEEE10policy1000El10saxpy_funcSF_JPiSK_EEEvT0_iT1_T2_DpNS2_10kernel_argIT3_EE_param_0];
	ld.param.u64 	%rd28, [_ZN3cub18CUB_300001_SM_10006detail9transform16transform_kernelINS2_10policy_hubILb1EN4cuda3std3__45tupleIJN6thrust24THRUST_300001_SM_1000_NS6detail15normal_iteratorINSA_10device_ptrIiEEEESF_EEEE10policy1000El10saxpy_funcSF_JPiSK_EEEvT0_iT1_T2_DpNS2_10kernel_argIT3_EE_param_5];
	ld.param.u64 	%rd26, [_ZN3cub18CUB_300001_SM_10006detail9transform16transform_kernelINS2_10policy_hubILb1EN4cuda3std3__45tupleIJN6thrust24THRUST_300001_SM_1000_NS6detail15normal_iteratorINSA_10device_ptrIiEEEESF_EEEE10policy1000El10saxpy_funcSF_JPiSK_EEEvT0_iT1_T2_DpNS2_10kernel_argIT3_EE_param_4];
	ld.param.u64 	%rd31, [_ZN3cub18CUB_300001_SM_10006detail9transform16transform_kernelINS2_10policy_hubILb1EN4cuda3std3__45tupleIJN6thrust24THRUST_300001_SM_1000_NS6detail15normal_iteratorINSA_10device_ptrIiEEEESF_EEEE10policy1000El10saxpy_funcSF_JPiSK_EEEvT0_iT1_T2_DpNS2_10kernel_argIT3_EE_param_3];
	ld.param.u32 	%r43, [_ZN3cub18CUB_300001_SM_10006detail9transform16transform_kernelINS2_10policy_hubILb1EN4cuda3std3__45tupleIJN6thrust24THRUST_300001_SM_1000_NS6detail15normal_iteratorINSA_10device_ptrIiEEEESF_EEEE10policy1000El10saxpy_funcSF_JPiSK_EEEvT0_iT1_T2_DpNS2_10kernel_argIT3_EE_param_1];
	cvta.to.global.u64 	%rd1, %rd31;
	cvta.to.global.u64 	%rd2, %rd26;
	cvta.to.global.u64 	%rd3, %rd28;
	shl.b32 	%r1, %r43, 7;
	mov.u32 	%r45, %ctaid.x;
	cvt.u64.u32 	%rd32, %r45;
	cvt.s64.s32 	%rd33, %r1;
	mul.lo.s64 	%rd4, %rd33, %rd32;
	sub.s64 	%rd34, %rd30, %rd4;
	min.s64 	%rd35, %rd34, %rd33;
	cvt.u32.u64 	%r2, %rd35;
	shl.b32 	%r3, %r2, 2;
	mov.u32 	%r4, %tid.x;
	shl.b32 	%r160, %r4, 7;
	setp.ge.s32 	%p1, %r160, %r3;
	@%p1 bra 	$L__BB2_5;
	shl.b64 	%rd5, %rd4, 2;
	add.s64 	%rd36, %rd2, %rd5;
	mul.wide.u32 	%rd6, %r4, 128;
	add.s64 	%rd100, %rd36, %rd6;
	mov.u32 	%r159, %r160;
$L__BB2_2:
	.pragma "nounroll";
	// begin inline asm
	prefetch.global.L2 [%rd100];
	// end inline asm
	add.s32 	%r159, %r159, 16384;
	add.s64 	%rd100, %rd100, 16384;
	setp.lt.s32 	%p2, %r159, %r3;
	@%p2 bra 	$L__BB2_2;
	add.s64 	%rd38, %rd3, %rd5;
	add.s64 	%rd101, %rd38, %rd6;
$L__BB2_4:
	.pragma "nounroll";
	// begin inline asm
	prefetch.global.L2 [%rd101];
	// end inline asm
	add.s32 	%r160, %r160, 16384;
	add.s64 	%rd101, %rd101, 16384;
	setp.lt.s32 	%p3, %r160, %r3;
	@%p3 bra 	$L__BB2_4;
$L__BB2_5:
	shl.b64 	%rd102, %rd4, 2;
	add.s64 	%rd13, %rd2, %rd102;
	add.s64 	%rd14, %rd3, %rd102;
	add.s64 	%rd15, %rd1, %rd102;
	setp.eq.s32 	%p4, %r1, %r2;
	@%p4 bra 	$L__BB2_47;
	setp.lt.s32 	%p5, %r43, 1;
	@%p5 bra 	$L__BB2_59;
	and.b32  	%r11, %r43, 7;
	setp.lt.u32 	%p6, %r43, 8;
	mov.b32 	%r167, 0;
	@%p6 bra 	$L__BB2_26;
	and.b32  	%r167, %r43, 2147483640;
	mov.b32 	%r163, 0;
$L__BB2_9:
	.pragma "nounroll";
	shl.b32 	%r48, %r163, 7;
	add.s32 	%r21, %r48, %r4;
	setp.ge.s32 	%p7, %r21, %r2;
	@%p7 bra 	$L__BB2_11;
	mul.wide.u32 	%rd41, %r21, 4;
	add.s64 	%rd42, %rd13, %rd41;
	add.s64 	%rd43, %rd14, %rd41;
	ld.global.u32 	%r49, [%rd42];
	ld.global.u32 	%r50, [%rd43];
	mad.lo.s32 	%r51, %r49, %r44, %r50;
	add.s64 	%rd44, %rd15, %rd41;
	st.global.u32 	[%rd44], %r51;
$L__BB2_11:
	add.s32 	%r52, %r21, 128;
	setp.ge.s32 	%p8, %r52, %r2;
	mul.wide.s32 	%rd45, %r52, 4;
	add.s64 	%rd23, %rd13, %rd45;
	add.s64 	%rd24, %rd14, %rd45;
	add.s64 	%rd25, %rd15, %rd45;
	@%p8 bra 	$L__BB2_13;
	ld.global.u32 	%r53, [%rd23];
	ld.global.u32 	%r54, [%rd24];
	mad.lo.s32 	%r55, %r53, %r44, %r54;
	st.global.u32 	[%rd25], %r55;
$L__BB2_13:
	add.s32 	%r56, %r21, 256;
	setp.ge.s32 	%p9, %r56, %r2;
	@%p9 bra 	$L__BB2_15;
	ld.global.u32 	%r57, [%rd23+512];
	ld.global.u32 	%r58, [%rd24+512];
	mad.lo.s32 	%r59, %r57, %r44, %r58;
	st.global.u32 	[%rd25+512], %r59;
$L__BB2_15:
	add.s32 	%r60, %r21, 384;
	setp.ge.s32 	%p10, %r60, %r2;
	@%p10 bra 	$L__BB2_17;
	ld.global.u32 	%r61, [%rd23+1024];
	ld.global.u32 	%r62, [%rd24+1024];
	mad.lo.s32 	%r63, %r61, %r44, %r62;
	st.global.u32 	[%rd25+1024], %r63;
$L__BB2_17:
	add.s32 	%r64, %r21, 512;
	setp.ge.s32 	%p11, %r64, %r2;
	@%p11 bra 	$L__BB2_19;
	ld.global.u32 	%r65, [%rd23+1536];
	ld.global.u32 	%r66, [%rd24+1536];
	mad.lo.s32 	%r67, %r65, %r44, %r66;
	st.global.u32 	[%rd25+1536], %r67;
$L__BB2_19:
	add.s32 	%r68, %r21, 640;
	setp.ge.s32 	%p12, %r68, %r2;
	@%p12 bra 	$L__BB2_21;
	ld.global.u32 	%r69, [%rd23+2048];
	ld.global.u32 	%r70, [%rd24+2048];
	mad.lo.s32 	%r71, %r69, %r44, %r70;
	st.global.u32 	[%rd25+2048], %r71;
$L__BB2_21:
	add.s32 	%r72, %r21, 768;
	setp.ge.s32 	%p13, %r72, %r2;
	@%p13 bra 	$L__BB2_23;
	ld.global.u32 	%r73, [%rd23+2560];
	ld.global.u32 	%r74, [%rd24+2560];
	mad.lo.s32 	%r75, %r73, %r44, %r74;
	st.global.u32 	[%rd25+2560], %r75;
$L__BB2_23:
	add.s32 	%r76, %r21, 896;
	setp.ge.s32 	%p14, %r76, %r2;
	@%p14 bra 	$L__BB2_25;
	ld.global.u32 	%r77, [%rd23+3072];
	ld.global.u32 	%r78, [%rd24+3072];
	mad.lo.s32 	%r79, %r77, %r44, %r78;
	st.global.u32 	[%rd25+3072], %r79;
$L__BB2_25:
	add.s32 	%r163, %r163, 8;
	setp.eq.s32 	%p15, %r163, %r167;
	@%p15 bra 	$L__BB2_26;
	bra.uni 	$L__BB2_9;
$L__BB2_26:
	setp.eq.s32 	%p16, %r11, 0;
	@%p16 bra 	$L__BB2_59;
	and.b32  	%r31, %r43, 3;
	setp.lt.u32 	%p17, %r11, 4;
	@%p17 bra 	$L__BB2_37;
	shl.b32 	%r80, %r167, 7;
	add.s32 	%r32, %r80, %r4;
	setp.ge.s32 	%p18, %r32, %r2;
	@%p18 bra 	$L__BB2_30;
	mul.wide.s32 	%rd46, %r32, 4;
	add.s64 	%rd47, %rd13, %rd46;
	add.s64 	%rd48, %rd14, %rd46;
	ld.global.u32 	%r81, [%rd47];
	ld.global.u32 	%r82, [%rd48];
	mad.lo.s32 	%r83, %r81, %r44, %r82;
	add.s64 	%rd49, %rd15, %rd46;
	st.global.u32 	[%rd49], %r83;
$L__BB2_30:
	add.s32 	%r33, %r32, 128;
	setp.ge.s32 	%p19, %r33, %r2;
	@%p19 bra 	$L__BB2_32;
	mul.wide.s32 	%rd50, %r33, 4;
	add.s64 	%rd51, %rd13, %rd50;
	add.s64 	%rd52, %rd14, %rd50;
	ld.global.u32 	%r84, [%rd51];
	ld.global.u32 	%r85, [%rd52];
	mad.lo.s32 	%r86, %r84, %r44, %r85;
	add.s64 	%rd53, %rd15, %rd50;
	st.global.u32 	[%rd53], %r86;
$L__BB2_32:
	add.s32 	%r34, %r32, 256;
	setp.ge.s32 	%p20, %r34, %r2;
	@%p20 bra 	$L__BB2_34;
	mul.wide.s32 	%rd54, %r34, 4;
	add.s64 	%rd55, %rd13, %rd54;
	add.s64 	%rd56, %rd14, %rd54;
	ld.global.u32 	%r87, [%rd55];
	ld.global.u32 	%r88, [%rd56];
	mad.lo.s32 	%r89, %r87, %r44, %r88;
	add.s64 	%rd57, %rd15, %rd54;
	st.global.u32 	[%rd57], %r89;
$L__BB2_34:
	add.s32 	%r35, %r32, 384;
	setp.ge.s32 	%p21, %r35, %r2;
	@%p21 bra 	$L__BB2_36;
	mul.wide.s32 	%rd58, %r35, 4;
	add.s64 	%rd59, %rd13, %rd58;
	add.s64 	%rd60, %rd14, %rd58;
	ld.global.u32 	%r90, [%rd59];
	ld.global.u32 	%r91, [%rd60];
	mad.lo.s32 	%r92, %r90, %r44, %r91;
	add.s64 	%rd61, %rd15, %rd58;
	st.global.u32 	[%rd61], %r92;
$L__BB2_36:
	add.s32 	%r167, %r167, 4;
$L__BB2_37:
	setp.eq.s32 	%p22, %r31, 0;
	@%p22 bra 	$L__BB2_59;
	setp.eq.s32 	%p23, %r31, 1;
	@%p23 bra 	$L__BB2_44;
	shl.b32 	%r93, %r167, 7;
	add.s32 	%r38, %r93, %r4;
	setp.ge.s32 	%p24, %r38, %r2;
	@%p24 bra 	$L__BB2_41;
	mul.wide.s32 	%rd62, %r38, 4;
	add.s64 	%rd63, %rd13, %rd62;
	add.s64 	%rd64, %rd14, %rd62;
	ld.global.u32 	%r94, [%rd63];
	ld.global.u32 	%r95, [%rd64];
	mad.lo.s32 	%r96, %r94, %r44, %r95;
	add.s64 	%rd65, %rd15, %rd62;
	st.global.u32 	[%rd65], %r96;
$L__BB2_41:
	add.s32 	%r39, %r38, 128;
	setp.ge.s32 	%p25, %r39, %r2;
	@%p25 bra 	$L__BB2_43;
	mul.wide.s32 	%rd66, %r39, 4;
	add.s64 	%rd67, %rd13, %rd66;
	add.s64 	%rd68, %rd14, %rd66;
	ld.global.u32 	%r97, [%rd67];
	ld.global.u32 	%r98, [%rd68];
	mad.lo.s32 	%r99, %r97, %r44, %r98;
	add.s64 	%rd69, %rd15, %rd66;
	st.global.u32 	[%rd69], %r99;
$L__BB2_43:
	add.s32 	%r167, %r167, 2;
$L__BB2_44:
	and.b32  	%r100, %r43, 1;
	setp.eq.b32 	%p26, %r100, 1;
	not.pred 	%p27, %p26;
	@%p27 bra 	$L__BB2_59;
	shl.b32 	%r101, %r167, 7;
	add.s32 	%r42, %r101, %r4;
	setp.ge.s32 	%p28, %r42, %r2;
	@%p28 bra 	$L__BB2_59;
	mul.wide.s32 	%rd70, %r42, 4;
	add.s64 	%rd71, %rd13, %rd70;
	add.s64 	%rd72, %rd14, %rd70;
	ld.global.u32 	%r102, [%rd71];
	ld.global.u32 	%r103, [%rd72];
	mad.lo.s32 	%r104, %r102, %r44, %r103;
	add.s64 	%rd73, %rd15, %rd70;
	st.global.u32 	[%rd73], %r104;
	bra.uni 	$L__BB2_59;
$L__BB2_47:
	setp.lt.s32 	%p29, %r43, 1;
	@%p29 bra 	$L__BB2_59;
	setp.lt.u32 	%p30, %r43, 8;
	mov.b32 	%r165, 0;
	@%p30 bra 	$L__BB2_51;
	and.b32  	%r165, %r43, 2147483640;
	neg.s32 	%r162, %r165;
	mul.wide.u32 	%rd74, %r4, 4;
	add.s64 	%rd16, %rd1, %rd74;
	add.s64 	%rd75, %rd102, 1536;
	add.s64 	%rd18, %rd2, %rd75;
	add.s32 	%r161, %r4, 128;
	add.s64 	%rd19, %rd3, %rd75;
	add.s64 	%rd20, %rd1, %rd75;
$L__BB2_50:
	.pragma "nounroll";
	mul.wide.s32 	%rd76, %r161, 4;
	add.s64 	%rd77, %rd18, %rd76;
	add.s64 	%rd78, %rd19, %rd76;
	add.s64 	%rd79, %rd20, %rd76;
	cvta.to.global.u64 	%rd80, %rd26;
	mul.wide.u32 	%rd81, %r4, 4;
	add.s64 	%rd82, %rd80, %rd81;
	add.s64 	%rd83, %rd82, %rd102;
	cvta.to.global.u64 	%rd84, %rd28;
	add.s64 	%rd85, %rd84, %rd81;
	add.s64 	%rd86, %rd85, %rd102;
	ld.global.u32 	%r107, [%rd83];
	ld.global.u32 	%r108, [%rd86];
	mad.lo.s32 	%r109, %r107, %r44, %r108;
	add.s64 	%rd87, %rd16, %rd102;
	st.global.u32 	[%rd87], %r109;
	ld.global.u32 	%r110, [%rd77+-1536];
	ld.global.u32 	%r111, [%rd78+-1536];
	mad.lo.s32 	%r112, %r110, %r44, %r111;
	st.global.u32 	[%rd79+-1536], %r112;
	ld.global.u32 	%r113, [%rd77+-1024];
	ld.global.u32 	%r114, [%rd78+-1024];
	mad.lo.s32 	%r115, %r113, %r44, %r114;
	st.global.u32 	[%rd79+-1024], %r115;
	ld.global.u32 	%r116, [%rd77+-512];
	ld.global.u32 	%r117, [%rd78+-512];
	mad.lo.s32 	%r118, %r116, %r44, %r117;
	st.global.u32 	[%rd79+-512], %r118;
	ld.global.u32 	%r119, [%rd77];
	ld.global.u32 	%r120, [%rd78];
	mad.lo.s32 	%r121, %r119, %r44, %r120;
	st.global.u32 	[%rd79], %r121;
	ld.global.u32 	%r122, [%rd77+512];
	ld.global.u32 	%r123, [%rd78+512];
	mad.lo.s32 	%r124, %r122, %r44, %r123;
	st.global.u32 	[%rd79+512], %r124;
	ld.global.u32 	%r125, [%rd77+1024];
	ld.global.u32 	%r126, [%rd78+1024];
	mad.lo.s32 	%r127, %r125, %r44, %r126;
	st.global.u32 	[%rd79+1024], %r127;
	ld.global.u32 	%r128, [%rd77+1536];
	ld.global.u32 	%r129, [%rd78+1536];
	mad.lo.s32 	%r130, %r128, %r44, %r129;
	st.global.u32 	[%rd79+1536], %r130;
	add.s32 	%r162, %r162, 8;
	add.s64 	%rd102, %rd102, 4096;
	add.s32 	%r161, %r161, 1024;
	setp.eq.s32 	%p31, %r162, 0;
	@%p31 bra 	$L__BB2_51;
	bra.uni 	$L__BB2_50;
$L__BB2_51:
	and.b32  	%r24, %r43, 7;
	setp.eq.s32 	%p32, %r24, 0;
	@%p32 bra 	$L__BB2_59;
	and.b32  	%r25, %r43, 3;
	setp.lt.u32 	%p33, %r24, 4;
	@%p33 bra 	$L__BB2_54;
	shl.b32 	%r131, %r165, 7;
	add.s32 	%r132, %r131, %r4;
	mul.wide.s32 	%rd88, %r132, 4;
	add.s64 	%rd89, %rd13, %rd88;
	add.s64 	%rd90, %rd14, %rd88;
	ld.global.u32 	%r133, [%rd89];
	ld.global.u32 	%r134, [%rd90];
	mad.lo.s32 	%r135, %r133, %r44, %r134;
	add.s64 	%rd91, %rd15, %rd88;
	st.global.u32 	[%rd91], %r135;
	ld.global.u32 	%r136, [%rd89+512];
	ld.global.u32 	%r137, [%rd90+512];
	mad.lo.s32 	%r138, %r136, %r44, %r137;
	st.global.u32 	[%rd91+512], %r138;
	ld.global.u32 	%r139, [%rd89+1024];
	ld.global.u32 	%r140, [%rd90+1024];
	mad.lo.s32 	%r141, %r139, %r44, %r140;
	st.global.u32 	[%rd91+1024], %r141;
	ld.global.u32 	%r142, [%rd89+1536];
	ld.global.u32 	%r143, [%rd90+1536];
	mad.lo.s32 	%r144, %r142, %r44, %r143;
	st.global.u32 	[%rd91+1536], %r144;
	add.s32 	%r165, %r165, 4;
$L__BB2_54:
	setp.eq.s32 	%p34, %r25, 0;
	@%p34 bra 	$L__BB2_59;
	setp.eq.s32 	%p35, %r25, 1;
	@%p35 bra 	$L__BB2_57;
	shl.b32 	%r145, %r165, 7;
	add.s32 	%r146, %r145, %r4;
	mul.wide.s32 	%rd92, %r146, 4;
	add.s64 	%rd93, %rd13, %rd92;
	add.s64 	%rd94, %rd14, %rd92;
	ld.global.u32 	%r147, [%rd93];
	ld.global.u32 	%r148, [%rd94];
	mad.lo.s32 	%r149, %r147, %r44, %r148;
	add.s64 	%rd95, %rd15, %rd92;
	st.global.u32 	[%rd95], %r149;
	ld.global.u32 	%r150, [%rd93+512];
	ld.global.u32 	%r151, [%rd94+512];
	mad.lo.s32 	%r152, %r150, %r44, %r151;
	st.global.u32 	[%rd95+512], %r152;
	add.s32 	%r165, %r165, 2;
$L__BB2_57:
	and.b32  	%r153, %r43, 1;
	setp.eq.b32 	%p36, %r153, 1;
	not.pred 	%p37, %p36;
	@%p37 bra 	$L__BB2_59;
	shl.b32 	%r154, %r165, 7;
	add.s32 	%r155, %r154, %r4;
	mul.wide.s32 	%rd96, %r155, 4;
	add.s64 	%rd97, %rd13, %rd96;
	add.s64 	%rd98, %rd14, %rd96;
	ld.global.u32 	%r156, [%rd97];
	ld.global.u32 	%r157, [%rd98];
	mad.lo.s32 	%r158, %r156, %r44, %r157;
	add.s64 	%rd99, %rd15, %rd96;
	st.global.u32 	[%rd99], %r158;
$L__BB2_59:
	ret;

}


// ===== COMPILED SASS (sm_100) =====

	.target	sm_100

	.elftype	@"ET_EXEC"


//--------------------- .note.nv.tkinfo           --------------------------
	.section	.note.nv.tkinfo,"",@"SHT_NOTE"
	.sectionflags	@"SHF_NOTE_NV_TKINFO"
	.tkinfo
        /*0018*/ 	.word	0x00000002
        /*0030*/ 	.string	""
        /*0030*/ 	.string	"ptxas"
        /*0030*/ 	.string	"Cuda compilation tools, release 13.0, V13.0.88"
        /*0030*/ 	.string	"Build cuda_13.0.r13.0/compiler.36424714_0"
        /*0030*/ 	.string	"-arch sm_100 -m 64 "



//--------------------- .note.nv.cuinfo           --------------------------
	.section	.note.nv.cuinfo,"",@"SHT_NOTE"
	.sectionflags	@"SHF_NOTE_NV_CUINFO"
        /*0018*/ 	.short	0x0002
        /*001a*/ 	.short	0x0064
        /*001c*/ 	.short	0x0082
	.zero		2


//--------------------- .nv.info                  --------------------------
	.section	.nv.info,"",@"SHT_CUDA_INFO"
	.align	4


	//----- nvinfo : EIATTR_REGCOUNT
	.align		4
        /*0000*/ 	.byte	0x04, 0x2f
        /*0002*/ 	.short	(.L_44 - .L_43)
	.align		4
.L_43:
        /*0004*/ 	.word	index@(_ZN3cub18CUB_300001_SM_10006detail11EmptyKernelIvEEvv)
        /*0008*/ 	.word	0x00000004


	//----- nvinfo : EIATTR_FRAME_SIZE
	.align		4
.L_44:
        /*000c*/ 	.byte	0x04, 0x11
        /*000e*/ 	.short	(.L_46 - .L_45)
	.align		4
.L_45:
        /*0010*/ 	.word	index@(_ZN3cub18CUB_300001_SM_10006detail11EmptyKernelIvEEvv)
        /*0014*/ 	.word	0x00000000


	//----- nvinfo : EIATTR_REGCOUNT
	.align		4
.L_46:
        /*0018*/ 	.byte	0x04, 0x2f
        /*001a*/ 	.short	(.L_48 - .L_47)
	.align		4
.L_47:
        /*001c*/ 	.word	index@(_ZN3cub18CUB_300001_SM_10006detail9transform16transform_kernelINS2_10policy_hubILb1EN4cuda3std3__45tupleIJN6thrust24THRUST_300001_SM_1000_NS6detail15normal_iteratorINSA_10device_ptrIiEEEESF_EEEE10policy1000Ei10saxpy_funcSF_JPiSK_EEEvT0_iT1_T2_DpNS2_10kernel_argIT3_EE)
        /*0020*/ 	.word	0x0000001e


	//----- nvinfo : EIATTR_FRAME_SIZE
	.align		4
.L_48:
        /*0024*/ 	.byte	0x04, 0x11
        /*0026*/ 	.short	(.L_50 - .L_49)
	.align		4
.L_49:
        /*0028*/ 	.word	index@(_ZN3cub18CUB_300001_SM_10006detail9transform16transform_kernelINS2_10policy_hubILb1EN4cuda3std3__45tupleIJN6thrust24THRUST_300001_SM_1000_NS6detail15normal_iteratorINSA_10device_ptrIiEEEESF_EEEE10policy1000Ei10saxpy_funcSF_JPiSK_EEEvT0_iT1_T2_DpNS2_10kernel_argIT3_EE)
        /*002c*/ 	.word	0x00000000


	//----- nvinfo : EIATTR_REGCOUNT
	.align		4
.L_50:
        /*0030*/ 	.byte	0x04, 0x2f
        /*0032*/ 	.short	(.L_52 - .L_51)
	.align		4
.L_51:
        /*0034*/ 	.word	index@(_ZN3cub18CUB_300001_SM_10006detail9transform16transform_kernelINS2_10policy_hubILb1EN4cuda3std3__45tupleIJN6thrust24THRUST_300001_SM_1000_NS6detail15normal_iteratorINSA_10device_ptrIiEEEESF_EEEE10policy1000El10saxpy_funcSF_JPiSK_EEEvT0_iT1_T2_DpNS2_10kernel_argIT3_EE)
        /*0038*/ 	.word	0x00000020


	//----- nvinfo : EIATTR_FRAME_SIZE
	.align		4
.L_52:
        /*003c*/ 	.byte	0x04, 0x11
        /*003e*/ 	.short	(.L_54 - .L_53)
	.align		4
.L_53:
        /*0040*/ 	.word	index@(_ZN3cub18CUB_300001_SM_10006detail9transform16transform_kernelINS2_10policy_hubILb1EN4cuda3std3__45tupleIJN6thrust24THRUST_300001_SM_1000_NS6detail15normal_iteratorINSA_10device_ptrIiEEEESF_EEEE10policy1000El10saxpy_funcSF_JPiSK_EEEvT0_iT1_T2_DpNS2_10kernel_argIT3_EE)
        /*0044*/ 	.word	0x00000000


	//----- nvinfo : EIATTR_MIN_STACK_SIZE
	.align		4
.L_54:
        /*0048*/ 	.byte	0x04, 0x12
        /*004a*/ 	.short	(.L_56 - .L_55)
	.align		4
.L_55:
        /*004c*/ 	.word	index@(_ZN3cub18CUB_300001_SM_10006detail9transform16transform_kernelINS2_10policy_hubILb1EN4cuda3std3__45tupleIJN6thrust24THRUST_300001_SM_1000_NS6detail15normal_iteratorINSA_10device_ptrIiEEEESF_EEEE10policy1000El10saxpy_funcSF_JPiSK_EEEvT0_iT1_T2_DpNS2_10kernel_argIT3_EE)
        /*0050*/ 	.word	0x00000000


	//----- nvinfo : EIATTR_MIN_STACK_SIZE
	.align		4
.L_56:
        /*0054*/ 	.byte	0x04, 0x12
        /*0056*/ 	.short	(.L_58 - .L_57)
	.align		4
.L_57:
        /*0058*/ 	.word	index@(_ZN3cub18CUB_300001_SM_10006detail9transform16transform_kernelINS2_10policy_hubILb1EN4cuda3std3__45tupleIJN6thrust24THRUST_300001_SM_1000_NS6detail15normal_iteratorINSA_10device_ptrIiEEEESF_EEEE10policy1000Ei10saxpy_funcSF_JPiSK_EEEvT0_iT1_T2_DpNS2_10kernel_argIT3_EE)
        /*005c*/ 	.word	0x00000000


	//----- nvinfo : EIATTR_MIN_STACK_SIZE
	.align		4
.L_58:
        /*0060*/ 	.byte	0x04, 0x12
        /*0062*/ 	.short	(.L_60 - .L_59)
	.align		4
.L_59:
        /*0064*/ 	.word	index@(_ZN3cub18CUB_300001_SM_10006detail11EmptyKernelIvEEvv)
        /*0068*/ 	.word	0x00000000
.L_60:


//--------------------- .nv.compat                --------------------------
	.section	.nv.compat,"",@"SHT_CUDA_COMPAT_INFO"
	.align	4
        /*0000*/ 	.byte	0x02, 0x09, 0x00, 0x00, 0x02, 0x02, 0x01, 0x00, 0x02, 0x05, 0x05, 0x00, 0x03, 0x07, 0x01, 0x01
        /*0010*/ 	.byte	0x02, 0x03, 0x00, 0x00, 0x02, 0x06, 0x01, 0x00, 0x04, 0x0b, 0x08, 0x00, 0x09, 0x00, 0x00, 0x00
        /*0020*/ 	.byte	0x00, 0x00, 0x00, 0x00


//--------------------- .nv.info._ZN3cub18CUB_300001_SM_10006detail9transform16transform_kernelINS2_10policy_hubILb1EN4cuda3std3__45tupleIJN6thrust24THRUST_300001_SM_1000_NS6detail15normal_iteratorINSA_10device_ptrIiEEEESF_EEEE10policy1000El10saxpy_funcSF_JPiSK_EEEvT0_iT1_T2_DpNS2_10kernel_argIT3_EE --------------------------
	.section	.nv.info._ZN3cub18CUB_300001_SM_10006detail9transform16transform_kernelINS2_10policy_hubILb1EN4cuda3std3__45tupleIJN6thrust24THRUST_300001_SM_1000_NS6detail15normal_iteratorINSA_10device_ptrIiEEEESF_EEEE10policy1000El10saxpy_funcSF_JPiSK_EEEvT0_iT1_T2_DpNS2_10kernel_argIT3_EE,"",@"SHT_CUDA_INFO"
	.sectionflags	@""
	.align	4


	//----- nvinfo : EIATTR_CUDA_API_VERSION
	.align		4
        /*0000*/ 	.byte	0x04, 0x37
        /*0002*/ 	.short	(.L_62 - .L_61)
.L_61:
        /*0004*/ 	.word	0x00000082


	//----- nvinfo : EIATTR_KPARAM_INFO
	.align		4
.L_62:
        /*0008*/ 	.byte	0x04, 0x17
        /*000a*/ 	.short	(.L_64 - .L_63)
.L_63:
        /*000c*/ 	.word	0x00000000
        /*0010*/ 	.short	0x0005
        /*0012*/ 	.short	0x0028
        /*0014*/ 	.byte	0x00, 0xf0, 0x41, 0x00


	//----- nvinfo : EIATTR_KPARAM_INFO
	.align		4
.L_64:
        /*0018*/ 	.byte	0x04, 0x17
        /*001a*/ 	.short	(.L_66 - .L_65)
.L_65:
        /*001c*/ 	.word	0x00000000
        /*0020*/ 	.short	0x0004
        /*0022*/ 	.short	0x0018
        /*0024*/ 	.byte	0x00, 0xf0, 0x41, 0x00


	//----- nvinfo : EIATTR_KPARAM_INFO
	.align		4
.L_66:
        /*0028*/ 	.byte	0x04, 0x17
        /*002a*/ 	.short	(.L_68 - .L_67)
.L_67:
        /*002c*/ 	.word	0x00000000
        /*0030*/ 	.short	0x0003
        /*0032*/ 	.short	0x0010
        /*0034*/ 	.byte	0x00, 0xf0, 0x21, 0x00


	//----- nvinfo : EIATTR_KPARAM_INFO
	.align		4
.L_68:
        /*0038*/ 	.byte	0x04, 0x17
        /*003a*/ 	.short	(.L_70 - .L_69)
.L_69:
        /*003c*/ 	.word	0x00000000
        /*0040*/ 	.short	0x0002
        /*0042*/ 	.short	0x000c
        /*0044*/ 	.byte	0x00, 0xf0, 0x11, 0x00


	//----- nvinfo : EIATTR_KPARAM_INFO
	.align		4
.L_70:
        /*0048*/ 	.byte	0x04, 0x17
        /*004a*/ 	.short	(.L_72 - .L_71)
.L_71:
        /*004c*/ 	.word	0x00000000
        /*0050*/ 	.short	0x0001
        /*0052*/ 	.short	0x0008
        /*0054*/ 	.byte	0x00, 0xf0, 0x11, 0x00


	//----- nvinfo : EIATTR_KPARAM_INFO
	.align		4
.L_72:
        /*0058*/ 	.byte	0x04, 0x17
        /*005a*/ 	.short	(.L_74 - .L_73)
.L_73:
        /*005c*/ 	.word	0x00000000
        /*0060*/ 	.short	0x0000
        /*0062*/ 	.short	0x0000
        /*0064*/ 	.byte	0x00, 0xf0, 0x21, 0x00


	//----- nvinfo : EIATTR_SPARSE_MMA_MASK
	.align		4
.L_74:
        /*0068*/ 	.byte	0x03, 0x50
        /*006a*/ 	.short	0x0000


	//----- nvinfo : EIATTR_MAXREG_COUNT
	.align		4
        /*006c*/ 	.byte	0x03, 0x1b
        /*006e*/ 	.short	0x00ff


	//----- nvinfo : EIATTR_MERCURY_ISA_VERSION
	.align		4
        /*0070*/ 	.byte	0x03, 0x5f
        /*0072*/ 	.short	0x0101


	//----- nvinfo : EIATTR_VRC_CTA_INIT_COUNT
	.align		4
        /*0074*/ 	.byte	0x02, 0x4a
	.zero		1
	.zero		1


	//----- nvinfo : EIATTR_EXIT_INSTR_OFFSETS
	.align		4
        /*0078*/ 	.byte	0x04, 0x1c
        /*007a*/ 	.short	(.L_76 - .L_75)


	//   ....[0]....
.L_75:
        /*007c*/ 	.word	0x000003e0


	//   ....[1]....
        /*0080*/ 	.word	0x00000c90


	//   ....[2]....
        /*0084*/ 	.word	0x00000f80


	//   ....[3]....
        /*0088*/ 	.word	0x00001120


	//   ....[4]....
        /*008c*/ 	.word	0x00001150


	//   ....[5]....
        /*0090*/ 	.word	0x000011e0


	//   ....[6]....
        /*0094*/ 	.word	0x00001200


	//   ....[7]....
        /*0098*/ 	.word	0x000016d0


	//   ....[8]....
        /*009c*/ 	.word	0x00001930


	//   ....[9]....
        /*00a0*/ 	.word	0x00001a60


	//   ....[10]....
        /*00a4*/ 	.word	0x00001b00


	//----- nvinfo : EIATTR_MAX_THREADS
	.align		4
.L_76:
        /*00a8*/ 	.byte	0x04, 0x05
        /*00aa*/ 	.short	(.L_78 - .L_77)
.L_77:
        /*00ac*/ 	.word	0x00000080
        /*00b0*/ 	.word	0x00000001
        /*00b4*/ 	.word	0x00000001


	//----- nvinfo : EIATTR_CRS_STACK_SIZE
	.align		4
.L_78:
        /*00b8*/ 	.byte	0x04, 0x1e
        /*00ba*/ 	.short	(.L_80 - .L_79)
.L_79:
        /*00bc*/ 	.word	0x00000000


	//----- nvinfo : EIATTR_CBANK_PARAM_SIZE
	.align		4
.L_80:
        /*00c0*/ 	.byte	0x03, 0x19
        /*00c2*/ 	.short	0x0038


	//----- nvinfo : EIATTR_PARAM_CBANK
	.align		4
        /*00c4*/ 	.byte	0x04, 0x0a
        /*00c6*/ 	.short	(.L_82 - .L_81)
	.align		4
.L_81:
        /*00c8*/ 	.word	index@(.nv.constant0._ZN3cub18CUB_300001_SM_10006detail9transform16transform_kernelINS2_10policy_hubILb1EN4cuda3std3__45tupleIJN6thrust24THRUST_300001_SM_1000_NS6detail15normal_iteratorINSA_10device_ptrIiEEEESF_EEEE10policy1000El10saxpy_funcSF_JPiSK_EEEvT0_iT1_T2_DpNS2_10kernel_argIT3_EE)
        /*00cc*/ 	.short	0x0380
        /*00ce*/ 	.short	0x0038


	//----- nvinfo : EIATTR_SW_WAR
	.align		4
.L_82:
        /*00d0*/ 	.byte	0x04, 0x36
        /*00d2*/ 	.short	(.L_84 - .L_83)
.L_83:
        /*00d4*/ 	.word	0x00000008
.L_84:


//--------------------- .nv.info._ZN3cub18CUB_300001_SM_10006detail9transform16transform_kernelINS2_10policy_hubILb1EN4cuda3std3__45tupleIJN6thrust24THRUST_300001_SM_1000_NS6detail15normal_iteratorINSA_10device_ptrIiEEEESF_EEEE10policy1000Ei10saxpy_funcSF_JPiSK_EEEvT0_iT1_T2_DpNS2_10kernel_argIT3_EE --------------------------
	.section	.nv.info._ZN3cub18CUB_300001_SM_10006detail9transform16transform_kernelINS2_10policy_hubILb1EN4cuda3std3__45tupleIJN6thrust24THRUST_300001_SM_1000_NS6detail15normal_iteratorINSA_10device_ptrIiEEEESF_EEEE10policy1000Ei10saxpy_funcSF_JPiSK_EEEvT0_iT1_T2_DpNS2_10kernel_argIT3_EE,"",@"SHT_CUDA_INFO"
	.sectionflags	@""
	.align	4


	//----- nvinfo : EIATTR_CUDA_API_VERSION
	.align		4
        /*0000*/ 	.byte	0x04, 0x37
        /*0002*/ 	.short	(.L_86 - .L_85)
.L_85:
        /*0004*/ 	.word	0x00000082


	//----- nvinfo : EIATTR_KPARAM_INFO
	.align		4
.L_86:
        /*0008*/ 	.byte	0x04, 0x17
        /*000a*/ 	.short	(.L_88 - .L_87)
.L_87:
        /*000c*/ 	.word	0x00000000
        /*0010*/ 	.short	0x0005
        /*0012*/ 	.short	0x0028
        /*0014*/ 	.byte	0x00, 0xf0, 0x41, 0x00


	//----- nvinfo : EIATTR_KPARAM_INFO
	.align		4
.L_88:
        /*0018*/ 	.byte	0x04, 0x17
        /*001a*/ 	.short	(.L_90 - .L_89)
.L_89:
        /*001c*/ 	.word	0x00000000
        /*0020*/ 	.short	0x0004
        /*0022*/ 	.short	0x0018
        /*0024*/ 	.byte	0x00, 0xf0, 0x41, 0x00


	//----- nvinfo : EIATTR_KPARAM_INFO
	.align		4
.L_90:
        /*0028*/ 	.byte	0x04, 0x17
        /*002a*/ 	.short	(.L_92 - .L_91)
.L_91:
        /*002c*/ 	.word	0x00000000
        /*0030*/ 	.short	0x0003
        /*0032*/ 	.short	0x0010
        /*0034*/ 	.byte	0x00, 0xf0, 0x21, 0x00


	//----- nvinfo : EIATTR_KPARAM_INFO
	.align		4
.L_92:
        /*0038*/ 	.byte	0x04, 0x17
        /*003a*/ 	.short	(.L_94 - .L_93)
.L_93:
        /*003c*/ 	.word	0x00000000
        /*0040*/ 	.short	0x0002
        /*0042*/ 	.short	0x0008
        /*0044*/ 	.byte	0x00, 0xf0, 0x11, 0x00


	//----- nvinfo : EIATTR_KPARAM_INFO
	.align		4
.L_94:
        /*0048*/ 	.byte	0x04, 0x17
        /*004a*/ 	.short	(.L_96 - .L_95)
.L_95:
        /*004c*/ 	.word	0x00000000
        /*0050*/ 	.short	0x0001
        /*0052*/ 	.short	0x0004
        /*0054*/ 	.byte	0x00, 0xf0, 0x11, 0x00


	//----- nvinfo : EIATTR_KPARAM_INFO
	.align		4
.L_96:
        /*0058*/ 	.byte	0x04, 0x17
        /*005a*/ 	.short	(.L_98 - .L_97)
.L_97:
        /*005c*/ 	.word	0x00000000
        /*0060*/ 	.short	0x0000
        /*0062*/ 	.short	0x0000
        /*0064*/ 	.byte	0x00, 0xf0, 0x11, 0x00


	//----- nvinfo : EIATTR_SPARSE_MMA_MASK
	.align		4
.L_98:
        /*0068*/ 	.byte	0x03, 0x50
        /*006a*/ 	.short	0x0000


	//----- nvinfo : EIATTR_MAXREG_COUNT
	.align		4
        /*006c*/ 	.byte	0x03, 0x1b
        /*006e*/ 	.short	0x00ff


	//----- nvinfo : EIATTR_MERCURY_ISA_VERSION
	.align		4
        /*0070*/ 	.byte	0x03, 0x5f
        /*0072*/ 	.short	0x0101


	//----- nvinfo : EIATTR_VRC_CTA_INIT_COUNT
	.align		4
        /*0074*/ 	.byte	0x02, 0x4a
	.zero		1
	.zero		1


	//----- nvinfo : EIATTR_EXIT_INSTR_OFFSETS
	.align		4
        /*0078*/ 	.byte	0x04, 0x1c
        /*007a*/ 	.short	(.L_100 - .L_99)


	//   ....[0]....
.L_99:
        /*007c*/ 	.word	0x000002f0


	//   ....[1]....
        /*0080*/ 	.word	0x00000800


	//   ....[2]....
        /*0084*/ 	.word	0x00000a60


	//   ....[3]....
        /*0088*/ 	.word	0x00000ba0


	//   ....[4]....
        /*008c*/ 	.word	0x00000c50


	//   ....[5]....
        /*0090*/ 	.word	0x00000c80


	//   ....[6]....
        /*0094*/ 	.word	0x00001200


	//   ....[7]....
        /*0098*/ 	.word	0x00001530


	//   ....[8]....
        /*009c*/ 	.word	0x000016f0


	//   ....[9]....
        /*00a0*/ 	.word	0x00001720


	//   ....[10]....
        /*00a4*/ 	.word	0x000017c0


	//----- nvinfo : EIATTR_MAX_THREADS
	.align		4
.L_100:
        /*00a8*/ 	.byte	0x04, 0x05
        /*00aa*/ 	.short	(.L_102 - .L_101)
.L_101:
        /*00ac*/ 	.word	0x00000080
        /*00b0*/ 	.word	0x00000001
        /*00b4*/ 	.word	0x00000001


	//----- nvinfo : EIATTR_CRS_STACK_SIZE
	.align		4
.L_102:
        /*00b8*/ 	.byte	0x04, 0x1e
        /*00ba*/ 	.short	(.L_104 - .L_103)
.L_103:
        /*00bc*/ 	.word	0x00000000


	//----- nvinfo : EIATTR_CBANK_PARAM_SIZE
	.align		4
.L_104:
        /*00c0*/ 	.byte	0x03, 0x19
        /*00c2*/ 	.short	0x0038


	//----- nvinfo : EIATTR_PARAM_CBANK
	.align		4
        /*00c4*/ 	.byte	0x04, 0x0a
        /*00c6*/ 	.short	(.L_106 - .L_105)
	.align		4
.L_105:
        /*00c8*/ 	.word	index@(.nv.constant0._ZN3cub18CUB_300001_SM_10006detail9transform16transform_kernelINS2_10policy_hubILb1EN4cuda3std3__45tupleIJN6thrust24THRUST_300001_SM_1000_NS6detail15normal_iteratorINSA_10device_ptrIiEEEESF_EEEE10policy1000Ei10saxpy_funcSF_JPiSK_EEEvT0_iT1_T2_DpNS2_10kernel_argIT3_EE)
        /*00cc*/ 	.short	0x0380
        /*00ce*/ 	.short	0x0038


	//----- nvinfo : EIATTR_SW_WAR
	.align		4
.L_106:
        /*00d0*/ 	.byte	0x04, 0x36
        /*00d2*/ 	.short	(.L_108 - .L_107)
.L_107:
        /*00d4*/ 	.word	0x00000008
.L_108:


//--------------------- .nv.info._ZN3cub18CUB_300001_SM_10006detail11EmptyKernelIvEEvv --------------------------
	.section	.nv.info._ZN3cub18CUB_300001_SM_10006detail11EmptyKernelIvEEvv,"",@"SHT_CUDA_INFO"
	.sectionflags	@""
	.align	4


	//----- nvinfo : EIATTR_CUDA_API_VERSION
	.align		4
        /*0000*/ 	.byte	0x04, 0x37
        /*0002*/ 	.short	(.L_110 - .L_109)
.L_109:
        /*0004*/ 	.word	0x00000082


	//----- nvinfo : EIATTR_SPARSE_MMA_MASK
	.align		4
.L_110:
        /*0008*/ 	.byte	0x03, 0x50
        /*000a*/ 	.short	0x0000


	//----- nvinfo : EIATTR_MAXREG_COUNT
	.align		4
        /*000c*/ 	.byte	0x03, 0x1b
        /*000e*/ 	.short	0x00ff


	//----- nvinfo : EIATTR_MERCURY_ISA_VERSION
	.align		4
        /*0010*/ 	.byte	0x03, 0x5f
        /*0012*/ 	.short	0x0101


	//----- nvinfo : EIATTR_VRC_CTA_INIT_COUNT
	.align		4
        /*0014*/ 	.byte	0x02, 0x4a
	.zero		1
	.zero		1


	//----- nvinfo : EIATTR_EXIT_INSTR_OFFSETS
	.align		4
        /*0018*/ 	.byte	0x04, 0x1c
        /*001a*/ 	.short	(.L_112 - .L_111)


	//   ....[0]....
.L_111:
        /*001c*/ 	.word	0x00000010


	//----- nvinfo : EIATTR_SW_WAR
	.align		4
.L_112:
        /*0020*/ 	.byte	0x04, 0x36
        /*0022*/ 	.short	(.L_114 - .L_113)
.L_113:
        /*0024*/ 	.word	0x00000008
.L_114:


//--------------------- .nv.callgraph             --------------------------
	.section	.nv.callgraph,"",@"SHT_CUDA_CALLGRAPH"
	.align	4
	.sectionentsize	8
	.align		4
        /*0000*/ 	.word	0x00000000
	.align		4
        /*0004*/ 	.word	0xffffffff
	.align		4
        /*0008*/ 	.word	0x00000000
	.align		4
        /*000c*/ 	.word	0xfffffffe
	.align		4
        /*0010*/ 	.word	0x00000000
	.align		4
        /*0014*/ 	.word	0xfffffffd
	.align		4
        /*0018*/ 	.word	0x00000000
	.align		4
        /*001c*/ 	.word	0xfffffffc


//--------------------- .nv.constant4             --------------------------
	.section	.nv.constant4,"a",@progbits
	.align	8
	.align		8
.nv.constant4:
        /*0000*/ 	.dword	_ZN30_INTERNAL_97b5e469_4_k_cu_main4cuda3std3__45__cpo5beginE
	.align		8
        /*0008*/ 	.dword	_ZN30_INTERNAL_97b5e469_4_k_cu_main4cuda3std3__45__cpo3endE
	.align		8
        /*0010*/ 	.dword	_ZN30_INTERNAL_97b5e469_4_k_cu_main4cuda3std3__45__cpo6cbeginE
	.align		8
        /*0018*/ 	.dword	_ZN30_INTERNAL_97b5e469_4_k_cu_main4cuda3std3__45__cpo4cendE
	.align		8
        /*0020*/ 	.dword	_ZN30_INTERNAL_97b5e469_4_k_cu_main4cuda3std3__45__cpo6rbeginE
	.align		8
        /*0028*/ 	.dword	_ZN30_INTERNAL_97b5e469_4_k_cu_main4cuda3std3__45__cpo4rendE
	.align		8
        /*0030*/ 	.dword	_ZN30_INTERNAL_97b5e469_4_k_cu_main4cuda3std3__45__cpo7crbeginE
	.align		8
        /*0038*/ 	.dword	_ZN30_INTERNAL_97b5e469_4_k_cu_main4cuda3std3__45__cpo5crendE
	.align		8
        /*0040*/ 	.dword	_ZN30_INTERNAL_97b5e469_4_k_cu_main4cuda3std3__432_GLOBAL__N__97b5e469_4_k_cu_main6ignoreE
	.align		8
        /*0048*/ 	.dword	_ZN30_INTERNAL_97b5e469_4_k_cu_main4cuda3std3__419piecewise_constructE
	.align		8
        /*0050*/ 	.dword	_ZN30_INTERNAL_97b5e469_4_k_cu_main4cuda3std3__48in_placeE
	.align		8
        /*0058*/ 	.dword	_ZN30_INTERNAL_97b5e469_4_k_cu_main4cuda3std3__420unreachable_sentinelE
	.align		8
        /*0060*/ 	.dword	_ZN30_INTERNAL_97b5e469_4_k_cu_main4cuda3std3__47nulloptE
	.align		8
        /*0068*/ 	.dword	_ZN30_INTERNAL_97b5e469_4_k_cu_main4cuda3std3__48unexpectE
	.align		8
        /*0070*/ 	.dword	_ZN30_INTERNAL_97b5e469_4_k_cu_main4cuda3std6ranges3__45__cpo4swapE
	.align		8
        /*0078*/ 	.dword	_ZN30_INTERNAL_97b5e469_4_k_cu_main4cuda3std6ranges3__45__cpo9iter_moveE
	.align		8
        /*0080*/ 	.dword	_ZN30_INTERNAL_97b5e469_4_k_cu_main4cuda3std6ranges3__45__cpo5beginE
	.align		8
        /*0088*/ 	.dword	_ZN30_INTERNAL_97b5e469_4_k_cu_main4cuda3std6ranges3__45__cpo3endE
	.align		8
        /*0090*/ 	.dword	_ZN30_INTERNAL_97b5e469_4_k_cu_main4cuda3std6ranges3__45__cpo6cbeginE
	.align		8
        /*0098*/ 	.dword	_ZN30_INTERNAL_97b5e469_4_k_cu_main4cuda3std6ranges3__45__cpo4cendE
	.align		8
        /*00a0*/ 	.dword	_ZN30_INTERNAL_97b5e469_4_k_cu_main4cuda3std6ranges3__45__cpo7advanceE
	.align		8
        /*00a8*/ 	.dword	_ZN30_INTERNAL_97b5e469_4_k_cu_main4cuda3std6ranges3__45__cpo9iter_swapE
	.align		8
        /*00b0*/ 	.dword	_ZN30_INTERNAL_97b5e469_4_k_cu_main4cuda3std6ranges3__45__cpo4nextE
	.align		8
        /*00b8*/ 	.dword	_ZN30_INTERNAL_97b5e469_4_k_cu_main4cuda3std6ranges3__45__cpo4prevE
	.align		8
        /*00c0*/ 	.dword	_ZN30_INTERNAL_97b5e469_4_k_cu_main4cuda3std6ranges3__45__cpo4dataE
	.align		8
        /*00c8*/ 	.dword	_ZN30_INTERNAL_97b5e469_4_k_cu_main4cuda3std6ranges3__45__cpo5cdataE
	.align		8
        /*00d0*/ 	.dword	_ZN30_INTERNAL_97b5e469_4_k_cu_main4cuda3std6ranges3__45__cpo4sizeE
	.align		8
        /*00d8*/ 	.dword	_ZN30_INTERNAL_97b5e469_4_k_cu_main4cuda3std6ranges3__45__cpo5ssizeE
	.align		8
        /*00e0*/ 	.dword	_ZN30_INTERNAL_97b5e469_4_k_cu_main4cuda3std6ranges3__45__cpo8distanceE
	.align		8
        /*00e8*/ 	.dword	_ZN30_INTERNAL_97b5e469_4_k_cu_main6thrust24THRUST_300001_SM_1000_NS8cuda_cub3parE
	.align		8
        /*00f0*/ 	.dword	_ZN30_INTERNAL_97b5e469_4_k_cu_main6thrust24THRUST_300001_SM_1000_NS8cuda_cub10par_nosyncE
	.align		8
        /*00f8*/ 	.dword	_ZN30_INTERNAL_97b5e469_4_k_cu_main6thrust24THRUST_300001_SM_1000_NS6system6detail10sequential3seqE
	.align		8
        /*0100*/ 	.dword	_ZN30_INTERNAL_97b5e469_4_k_cu_main6thrust24THRUST_300001_SM_1000_NS12placeholders2_1E
	.align		8
        /*0108*/ 	.dword	_ZN30_INTERNAL_97b5e469_4_k_cu_main6thrust24THRUST_300001_SM_1000_NS12placeholders2_2E
	.align		8
        /*0110*/ 	.dword	_ZN30_INTERNAL_97b5e469_4_k_cu_main6thrust24THRUST_300001_SM_1000_NS12placeholders2_3E
	.align		8
        /*0118*/ 	.dword	_ZN30_INTERNAL_97b5e469_4_k_cu_main6thrust24THRUST_300001_SM_1000_NS12placeholders2_4E
	.align		8
        /*0120*/ 	.dword	_ZN30_INTERNAL_97b5e469_4_k_cu_main6thrust24THRUST_300001_SM_1000_NS12placeholders2_5E
	.align		8
        /*0128*/ 	.dword	_ZN30_INTERNAL_97b5e469_4_k_cu_main6thrust24THRUST_300001_SM_1000_NS12placeholders2_6E
	.align		8
        /*0130*/ 	.dword	_ZN30_INTERNAL_97b5e469_4_k_cu_main6thrust24THRUST_300001_SM_1000_NS12placeholders2_7E
	.align		8
        /*0138*/ 	.dword	_ZN30_INTERNAL_97b5e469_4_k_cu_main6thrust24THRUST_300001_SM_1000_NS12placeholders2_8E
	.align		8
        /*0140*/ 	.dword	_ZN30_INTERNAL_97b5e469_4_k_cu_main6thrust24THRUST_300001_SM_1000_NS12placeholders2_9E
	.align		8
        /*0148*/ 	.dword	_ZN30_INTERNAL_97b5e469_4_k_cu_main6thrust24THRUST_300001_SM_1000_NS12placeholders3_10E
	.align		8
        /*0150*/ 	.dword	_ZN30_INTERNAL_97b5e469_4_k_cu_main6thrust24THRUST_300001_SM_1000_NS3seqE


//--------------------- .text._ZN3cub18CUB_300001_SM_10006detail9transform16transform_kernelINS2_10policy_hubILb1EN4cuda3std3__45tupleIJN6thrust24THRUST_300001_SM_1000_NS6detail15normal_iteratorINSA_10device_ptrIiEEEESF_EEEE10policy1000El10saxpy_funcSF_JPiSK_EEEvT0_iT1_T2_DpNS2_10kernel_argIT3_EE --------------------------
	.section	.text._ZN3cub18CUB_300001_SM_10006detail9transform16transform_kernelINS2_10policy_hubILb1EN4cuda3std3__45tupleIJN6thrust24THRUST_300001_SM_1000_NS6detail15normal_iteratorINSA_10device_ptrIiEEEESF_EEEE10policy1000El10saxpy_funcSF_JPiSK_EEEvT0_iT1_T2_DpNS2_10kernel_argIT3_EE,"ax",@progbits
	.align	128
        .global         _ZN3cub18CUB_300001_SM_10006detail9transform16transform_kernelINS2_10policy_hubILb1EN4cuda3std3__45tupleIJN6thrust24THRUST_300001_SM_1000_NS6detail15normal_iteratorINSA_10device_ptrIiEEEESF_EEEE10policy1000El10saxpy_funcSF_JPiSK_EEEvT0_iT1_T2_DpNS2_10kernel_argIT3_EE
        .type           _ZN3cub18CUB_300001_SM_10006detail9transform16transform_kernelINS2_10policy_hubILb1EN4cuda3std3__45tupleIJN6thrust24THRUST_300001_SM_1000_NS6detail15normal_iteratorINSA_10device_ptrIiEEEESF_EEEE10policy1000El10saxpy_funcSF_JPiSK_EEEvT0_iT1_T2_DpNS2_10kernel_argIT3_EE,@function
        .size           _ZN3cub18CUB_300001_SM_10006detail9transform16transform_kernelINS2_10policy_hubILb1EN4cuda3std3__45tupleIJN6thrust24THRUST_300001_SM_1000_NS6detail15normal_iteratorINSA_10device_ptrIiEEEESF_EEEE10policy1000El10saxpy_funcSF_JPiSK_EEEvT0_iT1_T2_DpNS2_10kernel_argIT3_EE,(.L_x_35 - _ZN3cub18CUB_300001_SM_10006detail9transform16transform_kernelINS2_10policy_hubILb1EN4cuda3std3__45tupleIJN6thrust24THRUST_300001_SM_1000_NS6detail15normal_iteratorINSA_10device_ptrIiEEEESF_EEEE10policy1000El10saxpy_funcSF_JPiSK_EEEvT0_iT1_T2_DpNS2_10kernel_argIT3_EE)
        .other          _ZN3cub18CUB_300001_SM_10006detail9transform16transform_kernelINS2_10policy_hubILb1EN4cuda3std3__45tupleIJN6thrust24THRUST_300001_SM_1000_NS6detail15normal_iteratorINSA_10device_ptrIiEEEESF_EEEE10policy1000El10saxpy_funcSF_JPiSK_EEEvT0_iT1_T2_DpNS2_10kernel_argIT3_EE,@"STO_CUDA_ENTRY STV_DEFAULT"
_ZN3cub18CUB_300001_SM_10006detail9transform16transform_kernelINS2_10policy_hubILb1EN4cuda3std3__45tupleIJN6thrust24THRUST_300001_SM_1000_NS6detail15normal_iteratorINSA_10device_ptrIiEEEESF_EEEE10policy1000El10saxpy_funcSF_JPiSK_EEEvT0_iT1_T2_DpNS2_10kernel_argIT3_EE:
.text._ZN3cub18CUB_300001_SM_10006detail9transform16transform_kernelINS2_10policy_hubILb1EN4cuda3std3__45tupleIJN6thrust24THRUST_300001_SM_1000_NS6detail15normal_iteratorINSA_10device_ptrIiEEEESF_EEEE10policy1000El10saxpy_funcSF_JPiSK_EEEvT0_iT1_T2_DpNS2_10kernel_argIT3_EE:
[----:B------:R-:W-:Y:S08]  /*0000*/  LDC R1, c[0x0][0x37c] ;  /* 0x0000df00ff017b82 */ /* 0x000ff00000000800 */
[----:B------:R-:W0:Y:S01]  /*0010*/  LDC R10, c[0x0][0x388] ;  /* 0x0000e200ff0a7b82 */ /* 0x000e220000000800 */
[----:B------:R-:W1:Y:S01]  /*0020*/  LDCU.64 UR4, c[0x0][0x380] ;  /* 0x00007000ff0477ac */ /* 0x000e620008000a00 */
[----:B------:R-:W2:Y:S01]  /*0030*/  S2R R7, SR_TID.X ;  /* 0x0000000000077919 */ /* 0x000ea20000002100 */
[----:B------:R-:W-:Y:S05]  /*0040*/  BSSY.RECONVERGENT B0, `(.L_x_0) ;  /* 0x0000029000007945 */ /* 0x000fea0003800200 */
[----:B------:R-:W3:Y:S01]  /*0050*/  S2UR UR12, SR_CTAID.X ;  /* 0x00000000000c79c3 */ /* 0x000ee20000002500 */
[----:B0-----:R-:W-:-:S04]  /*0060*/  SHF.L.U32 R5, R10, 0x7, RZ ;  /* 0x000000070a057819 */ /* 0x001fc800000006ff */
[----:B------:R-:W-:Y:S01]  /*0070*/  SHF.R.S32.HI R0, RZ, 0x1f, R5 ;  /* 0x0000001fff007819 */ /* 0x000fe20000011405 */
[----:B---3--:R-:W-:-:S04]  /*0080*/  IMAD.WIDE.U32 R2, R5, UR12, RZ ;  /* 0x0000000c05027c25 */ /* 0x008fc8000f8e00ff */
[----:B------:R-:W-:Y:S01]  /*0090*/  IMAD R9, R0, UR12, RZ ;  /* 0x0000000c00097c24 */ /* 0x000fe2000f8e02ff */
[----:B-1----:R-:W-:-:S03]  /*00a0*/  IADD3 R4, P1, PT, -R2, UR4, RZ ;  /* 0x0000000402047c10 */ /* 0x002fc6000ff3e1ff */
[----:B------:R-:W-:Y:S01]  /*00b0*/  IMAD.IADD R9, R3, 0x1, R9 ;  /* 0x0000000103097824 */ /* 0x000fe200078e0209 */
[----:B------:R-:W-:-:S04]  /*00c0*/  ISETP.LT.U32.AND P0, PT, R4, R5, PT ;  /* 0x000000050400720c */ /* 0x000fc80003f01070 */
[----:B------:R-:W-:-:S04]  /*00d0*/  IADD3.X R11, PT, PT, ~R9, UR5, RZ, P1, !PT ;  /* 0x00000005090b7c10 */ /* 0x000fc80008ffe5ff */
[----:B------:R-:W-:Y:S02]  /*00e0*/  ISETP.LT.AND.EX P0, PT, R11, R0, PT, P0 ;  /* 0x000000000b00720c */ /* 0x000fe40003f01300 */
[----:B--2---:R-:W-:Y:S02]  /*00f0*/  SHF.L.U32 R11, R7, 0x7, RZ ;  /* 0x00000007070b7819 */ /* 0x004fe400000006ff */
[----:B------:R-:W-:-:S05]  /*0100*/  SEL R0, R4, R5, P0 ;  /* 0x0000000504007207 */ /* 0x000fca0000000000 */
[----:B------:R-:W-:-:S05]  /*0110*/  IMAD.SHL.U32 R4, R0, 0x4, RZ ;  /* 0x0000000400047824 */ /* 0x000fca00078e00ff */
[----:B------:R-:W-:-:S13]  /*0120*/  ISETP.GE.AND P0, PT, R11, R4, PT ;  /* 0x000000040b00720c */ /* 0x000fda0003f06270 */
[----:B------:R-:W-:Y:S05]  /*0130*/  @P0 BRA `(.L_x_1) ;  /* 0x0000000000640947 */ /* 0x000fea0003800000 */
[----:B------:R-:W0:Y:S01]  /*0140*/  LDCU.64 UR4, c[0x0][0x398] ;  /* 0x00007300ff0477ac */ /* 0x000e220008000a00 */
[C---:B------:R-:W-:Y:S01]  /*0150*/  SHF.L.U32 R6, R2.reuse, 0x2, RZ ;  /* 0x0000000202067819 */ /* 0x040fe200000006ff */
[----:B------:R-:W-:Y:S01]  /*0160*/  BSSY.RECONVERGENT B1, `(.L_x_2) ;  /* 0x000000c000017945 */ /* 0x000fe20003800200 */
[----:B------:R-:W-:Y:S01]  /*0170*/  SHF.L.U64.HI R8, R2, 0x2, R9 ;  /* 0x0000000202087819 */ /* 0x000fe20000010209 */
[----:B------:R-:W-:Y:S01]  /*0180*/  IMAD.MOV.U32 R15, RZ, RZ, R11 ;  /* 0x000000ffff0f7224 */ /* 0x000fe200078e000b */
[----:B0-----:R-:W-:-:S04]  /*0190*/  IADD3 R12, P0, PT, R6, UR4, RZ ;  /* 0x00000004060c7c10 */ /* 0x001fc8000ff1e0ff */
[----:B------:R-:W-:-:S03]  /*01a0*/  IADD3.X R13, PT, PT, R8, UR5, RZ, P0, !PT ;  /* 0x00000005080d7c10 */ /* 0x000fc600087fe4ff */
[----:B------:R-:W-:-:S07]  /*01b0*/  IMAD.WIDE.U32 R12, R7, 0x80, R12 ;  /* 0x00000080070c7825 */ /* 0x000fce00078e000c */
.L_x_3:
[----:B------:R-:W-:Y:S01]  /*01c0*/  IADD3 R15, PT, PT, R15, 0x4000, RZ ;  /* 0x000040000f0f7810 */ /* 0x000fe20007ffe0ff */
[----:B------:R0:W-:Y:S03]  /*01d0*/  CCTL.E.PF2 [R12] ;  /* 0x000000000c00798f */ /* 0x0001e60000800100 */
[----:B------:R-:W-:Y:S02]  /*01e0*/  ISETP.GE.AND P0, PT, R15, R4, PT ;  /* 0x000000040f00720c */ /* 0x000fe40003f06270 */
[----:B0-----:R-:W-:-:S05]  /*01f0*/  IADD3 R12, P1, PT, R12, 0x4000, RZ ;  /* 0x000040000c0c7810 */ /* 0x001fca0007f3e0ff */
[----:B------:R-:W-:-:S06]  /*0200*/  IMAD.X R13, RZ, RZ, R13, P1 ;  /* 0x000000ffff0d7224 */ /* 0x000fcc00008e060d */
[----:B------:R-:W-:Y:S05]  /*0210*/  @!P0 BRA `(.L_x_3) ;  /* 0xfffffffc00e88947 */ /* 0x000fea000383ffff */
[----:B------:R-:W-:Y:S05]  /*0220*/  BSYNC.RECONVERGENT B1 ;  /* 0x0000000000017941 */ /* 0x000fea0003800200 */
.L_x_2:
[----:B------:R-:W0:Y:S02]  /*0230*/  LDCU.64 UR4, c[0x0][0x3a8] ;  /* 0x00007500ff0477ac */ /* 0x000e240008000a00 */
[----:B0-----:R-:W-:-:S04]  /*0240*/  IADD3 R12, P0, PT, R6, UR4, RZ ;  /* 0x00000004060c7c10 */ /* 0x001fc8000ff1e0ff */
[----:B------:R-:W-:-:S03]  /*0250*/  IADD3.X R13, PT, PT, R8, UR5, RZ, P0, !PT ;  /* 0x00000005080d7c10 */ /* 0x000fc600087fe4ff */
[----:B------:R-:W-:-:S07]  /*0260*/  IMAD.WIDE.U32 R12, R7, 0x80, R12 ;  /* 0x00000080070c7825 */ /* 0x000fce00078e000c */
.L_x_4:
[----:B------:R-:W-:Y:S01]  /*0270*/  IADD3 R11, PT, PT, R11, 0x4000, RZ ;  /* 0x000040000b0b7810 */ /* 0x000fe20007ffe0ff */
[----:B------:R0:W-:Y:S03]  /*0280*/  CCTL.E.PF2 [R12] ;  /* 0x000000000c00798f */ /* 0x0001e60000800100 */
[----:B------:R-:W-:Y:S02]  /*0290*/  ISETP.GE.AND P0, PT, R11, R4, PT ;  /* 0x000000040b00720c */ /* 0x000fe40003f06270 */
[----:B0-----:R-:W-:-:S05]  /*02a0*/  IADD3 R12, P1, PT, R12, 0x4000, RZ ;  /* 0x000040000c0c7810 */ /* 0x001fca0007f3e0ff */
[----:B------:R-:W-:-:S06]  /*02b0*/  IMAD.X R13, RZ, RZ, R13, P1 ;  /* 0x000000ffff0d7224 */ /* 0x000fcc00008e060d */
[----:B------:R-:W-:Y:S05]  /*02c0*/  @!P0 BRA `(.L_x_4) ;  /* 0xfffffffc00e88947 */ /* 0x000fea000383ffff */
.L_x_1:
[----:B------:R-:W-:Y:S05]  /*02d0*/  BSYNC.RECONVERGENT B0 ;  /* 0x0000000000007941 */ /* 0x000fea0003800200 */
.L_x_0:
[----:B------:R-:W0:Y:S01]  /*02e0*/  LDCU.128 UR8, c[0x0][0x390] ;  /* 0x00007200ff0877ac */ /* 0x000e220008000c00 */
[----:B------:R-:W-:Y:S02]  /*02f0*/  ISETP.NE.AND P0, PT, R5, R0, PT ;  /* 0x000000000500720c */ /* 0x000fe40003f05270 */
[C---:B------:R-:W-:Y:S01]  /*0300*/  SHF.L.U32 R8, R2.reuse, 0x2, RZ ;  /* 0x0000000202087819 */ /* 0x040fe200000006ff */
[----:B------:R-:W1:Y:S01]  /*0310*/  LDCU.64 UR6, c[0x0][0x3a8] ;  /* 0x00007500ff0677ac */ /* 0x000e620008000a00 */
[----:B------:R-:W-:Y:S02]  /*0320*/  SHF.L.U64.HI R9, R2, 0x2, R9 ;  /* 0x0000000202097819 */ /* 0x000fe40000010209 */
[C---:B------:R-:W-:Y:S01]  /*0330*/  R2UR UR13, R8.reuse ;  /* 0x00000000080d72ca */ /* 0x040fe200000e0000 */
[----:B------:R-:W2:Y:S01]  /*0340*/  LDCU.64 UR14, c[0x0][0x358] ;  /* 0x00006b00ff0e77ac */ /* 0x000ea20008000a00 */
[----:B------:R-:W-:Y:S02]  /*0350*/  R2UR UR16, R9 ;  /* 0x00000000091072ca */ /* 0x000fe400000e0000 */
[----:B0-----:R-:W-:-:S02]  /*0360*/  IADD3 R4, P2, PT, R8, UR10, RZ ;  /* 0x0000000a08047c10 */ /* 0x001fc4000ff5e0ff */
[C---:B-1----:R-:W-:Y:S02]  /*0370*/  IADD3 R2, P3, PT, R8.reuse, UR6, RZ ;  /* 0x0000000608027c10 */ /* 0x042fe4000ff7e0ff */
[----:B------:R-:W-:Y:S02]  /*0380*/  IADD3 R8, P1, PT, R8, UR8, RZ ;  /* 0x0000000808087c10 */ /* 0x000fe4000ff3e0ff */
[C---:B------:R-:W-:Y:S02]  /*0390*/  IADD3.X R5, PT, PT, R9.reuse, UR11, RZ, P2, !PT ;  /* 0x0000000b09057c10 */ /* 0x040fe400097fe4ff */
[C---:B------:R-:W-:Y:S02]  /*03a0*/  IADD3.X R3, PT, PT, R9.reuse, UR7, RZ, P3, !PT ;  /* 0x0000000709037c10 */ /* 0x040fe40009ffe4ff */
[----:B------:R-:W-:Y:S01]  /*03b0*/  IADD3.X R9, PT, PT, R9, UR9, RZ, P1, !PT ;  /* 0x0000000909097c10 */ /* 0x000fe20008ffe4ff */
[----:B--2---:R-:W-:Y:S06]  /*03c0*/  @!P0 BRA `(.L_x_5) ;  /* 0x0000000c00888947 */ /* 0x004fec0003800000 */
[----:B------:R-:W-:-:S13]  /*03d0*/  ISETP.GE.AND P0, PT, R10, 0x1, PT ;  /* 0x000000010a00780c */ /* 0x000fda0003f06270 */
[----:B------:R-:W-:Y:S05]  /*03e0*/  @!P0 EXIT ;  /* 0x000000000000894d */ /* 0x000fea0003800000 */
[C---:B------:R-:W-:Y:S01]  /*03f0*/  ISETP.GE.U32.AND P0, PT, R10.reuse, 0x8, PT ;  /* 0x000000080a00780c */ /* 0x040fe20003f06070 */
[----:B------:R-:W-:Y:S01]  /*0400*/  IMAD.MOV.U32 R6, RZ, RZ, RZ ;  /* 0x000000ffff067224 */ /* 0x000fe200078e00ff */
[----:B------:R-:W-:-:S11]  /*0410*/  LOP3.LUT R20, R10, 0x7, RZ, 0xc0, !PT ;  /* 0x000000070a147812 */ /* 0x000fd600078ec0ff */
[----:B------:R-:W-:Y:S05]  /*0420*/  @!P0 BRA `(.L_x_6) ;  /* 0x0000000800148947 */ /* 0x000fea0003800000 */
[----:B------:R-:W-:-:S13]  /*0430*/  ISETP.GE.AND P0, PT, R7, R0, PT ;  /* 0x000000000700720c */ /* 0x000fda0003f06270 */
[C---:B------:R-:W-:Y:S01]  /*0440*/  @!P0 IMAD.WIDE.U32 R16, R7.reuse, 0x4, R4 ;  /* 0x0000000407108825 */ /* 0x040fe200078e0004 */
[----:B------:R-:W0:Y:S03]  /*0450*/  @!P0 LDC R11, c[0x0][0x38c] ;  /* 0x0000e300ff0b8b82 */ /* 0x000e260000000800 */
[C---:B------:R-:W-:Y:S02]  /*0460*/  @!P0 IMAD.WIDE.U32 R22, R7.reuse, 0x4, R2 ;  /* 0x0000000407168825 */ /* 0x040fe400078e0002 */
[----:B------:R-:W0:Y:S04]  /*0470*/  @!P0 LDG.E R16, desc[UR14][R16.64] ;  /* 0x0000000e10108981 */ /* 0x000e28000c1e1900 */
[----:B------:R1:W0:Y:S01]  /*0480*/  @!P0 LDG.E R23, desc[UR14][R22.64] ;  /* 0x0000000e16178981 */ /* 0x000222000c1e1900 */
[C---:B------:R-:W-:Y:S01]  /*0490*/  IADD3 R21, PT, PT, R7.reuse, 0x80, RZ ;  /* 0x0000008007157810 */ /* 0x040fe20007ffe0ff */
[----:B------:R-:W-:-:S03]  /*04a0*/  @!P0 IMAD.WIDE.U32 R18, R7, 0x4, R8 ;  /* 0x0000000407128825 */ /* 0x000fc600078e0008 */
[C---:B------:R-:W-:Y:S01]  /*04b0*/  ISETP.GE.AND P1, PT, R21.reuse, R0, PT ;  /* 0x000000001500720c */ /* 0x040fe20003f26270 */
[----:B------:R-:W-:-:S04]  /*04c0*/  IMAD.WIDE R14, R21, 0x4, R4 ;  /* 0x00000004150e7825 */ /* 0x000fc800078e0204 */
[----:B------:R-:W-:-:S08]  /*04d0*/  IMAD.WIDE R12, R21, 0x4, R2 ;  /* 0x00000004150c7825 */ /* 0x000fd000078e0202 */
[----:B-1----:R-:W1:Y:S01]  /*04e0*/  @!P1 LDC R22, c[0x0][0x38c] ;  /* 0x0000e300ff169b82 */ /* 0x002e620000000800 */
[----:B0-----:R-:W-:-:S05]  /*04f0*/  @!P0 IMAD R11, R16, R11, R23 ;  /* 0x0000000b100b8224 */ /* 0x001fca00078e0217 */
[----:B------:R0:W-:Y:S04]  /*0500*/  @!P0 STG.E desc[UR14][R18.64], R11 ;  /* 0x0000000b12008986 */ /* 0x0001e8000c10190e */
[----:B------:R-:W1:Y:S04]  /*0510*/  @!P1 LDG.E R6, desc[UR14][R14.64] ;  /* 0x0000000e0e069981 */ /* 0x000e68000c1e1900 */
[----:B------:R-:W1:Y:S01]  /*0520*/  @!P1 LDG.E R25, desc[UR14][R12.64] ;  /* 0x0000000e0c199981 */ /* 0x000e62000c1e1900 */
[----:B------:R-:W-:-:S05]  /*0530*/  VIADD R17, R7, 0x100 ;  /* 0x0000010007117836 */ /* 0x000fca0000000000 */
[----:B------:R-:W-:Y:S01]  /*0540*/  ISETP.GE.AND P0, PT, R17, R0, PT ;  /* 0x000000001100720c */ /* 0x000fe20003f06270 */
[----:B------:R-:W-:-:S12]  /*0550*/  IMAD.WIDE R16, R21, 0x4, R8 ;  /* 0x0000000415107825 */ /* 0x000fd800078e0208 */
[----:B0-----:R-:W0:Y:S01]  /*0560*/  @!P0 LDC R18, c[0x0][0x38c] ;  /* 0x0000e300ff128b82 */ /* 0x001e220000000800 */
[----:B-1----:R-:W-:-:S05]  /*0570*/  @!P1 IMAD R25, R6, R22, R25 ;  /* 0x0000001606199224 */ /* 0x002fca00078e0219 */
[----:B------:R-:W-:Y:S04]  /*0580*/  @!P1 STG.E desc[UR14][R16.64], R25 ;  /* 0x0000001910009986 */ /* 0x000fe8000c10190e */
[----:B------:R-:W0:Y:S04]  /*0590*/  @!P0 LDG.E R6, desc[UR14][R14.64+0x200] ;  /* 0x0002000e0e068981 */ /* 0x000e28000c1e1900 */
[----:B------:R-:W0:Y:S01]  /*05a0*/  @!P0 LDG.E R21, desc[UR14][R12.64+0x200] ;  /* 0x0002000e0c158981 */ /* 0x000e22000c1e1900 */
[----:B------:R-:W-:-:S04]  /*05b0*/  IADD3 R11, PT, PT, R7, 0x180, RZ ;  /* 0x00000180070b7810 */ /* 0x000fc80007ffe0ff */
[----:B------:R-:W-:Y:S01]  /*05c0*/  ISETP.GE.AND P1, PT, R11, R0, PT ;  /* 0x000000000b00720c */ /* 0x000fe20003f26270 */
[----:B------:R-:W-:Y:S02]  /*05d0*/  VIADD R19, R7, 0x200 ;  /* 0x0000020007137836 */ /* 0x000fe40000000000 */
[----:B0-----:R-:W-:-:S10]  /*05e0*/  @!P0 IMAD R21, R6, R18, R21 ;  /* 0x0000001206158224 */ /* 0x001fd400078e0215 */
[----:B------:R-:W0:Y:S01]  /*05f0*/  @!P1 LDC R18, c[0x0][0x38c] ;  /* 0x0000e300ff129b82 */ /* 0x000e220000000800 */
[----:B------:R1:W-:Y:S04]  /*0600*/  @!P0 STG.E desc[UR14][R16.64+0x200], R21 ;  /* 0x0002001510008986 */ /* 0x0003e8000c10190e */
[----:B------:R-:W0:Y:S04]  /*0610*/  @!P1 LDG.E R6, desc[UR14][R14.64+0x400] ;  /* 0x0004000e0e069981 */ /* 0x000e28000c1e1900 */
[----:B------:R-:W0:Y:S01]  /*0620*/  @!P1 LDG.E R11, desc[UR14][R12.64+0x400] ;  /* 0x0004000e0c0b9981 */ /* 0x000e22000c1e1900 */
[----:B------:R-:W-:-:S02]  /*0630*/  ISETP.GE.AND P0, PT, R19, R0, PT ;  /* 0x000000001300720c */ /* 0x000fc40003f06270 */
[----:B-1----:R-:W-:Y:S01]  /*0640*/  IADD3 R21, PT, PT, R7, 0x280, RZ ;  /* 0x0000028007157810 */ /* 0x002fe20007ffe0ff */
[----:B0-----:R-:W-:-:S10]  /*0650*/  @!P1 IMAD R11, R6, R18, R11 ;  /* 0x00000012060b9224 */ /* 0x001fd400078e020b */
[----:B------:R-:W0:Y:S01]  /*0660*/  @!P0 LDC R18, c[0x0][0x38c] ;  /* 0x0000e300ff128b82 */ /* 0x000e220000000800 */
[----:B------:R1:W-:Y:S04]  /*0670*/  @!P1 STG.E desc[UR14][R16.64+0x400], R11 ;  /* 0x0004000b10009986 */ /* 0x0003e8000c10190e */
[----:B------:R-:W0:Y:S04]  /*0680*/  @!P0 LDG.E R6, desc[UR14][R14.64+0x600] ;  /* 0x0006000e0e068981 */ /* 0x000e28000c1e1900 */
[----:B------:R-:W0:Y:S01]  /*0690*/  @!P0 LDG.E R19, desc[UR14][R12.64+0x600] ;  /* 0x0006000e0c138981 */ /* 0x000e22000c1e1900 */
[----:B------:R-:W-:Y:S01]  /*06a0*/  ISETP.GE.AND P1, PT, R21, R0, PT ;  /* 0x000000001500720c */ /* 0x000fe20003f26270 */
[----:B-1----:R-:W-:-:S02]  /*06b0*/  VIADD R11, R7, 0x300 ;  /* 0x00000300070b7836 */ /* 0x002fc40000000000 */
        /* <DEDUP_REMOVED lines=13> */
[----:B0-----:R-:W-:-:S12]  /*0790*/  @!P0 IMAD R11, R6, R18, R11 ;  /* 0x00000012060b8224 */ /* 0x001fd800078e020b */
[----:B------:R-:W0:Y:S01]  /*07a0*/  @!P1 LDC R18, c[0x0][0x38c] ;  /* 0x0000e300ff129b82 */ /* 0x000e220000000800 */
[----:B------:R1:W-:Y:S04]  /*07b0*/  @!P0 STG.E desc[UR14][R16.64+0xa00], R11 ;  /* 0x000a000b10008986 */ /* 0x0003e8000c10190e */
[----:B------:R-:W0:Y:S04]  /*07c0*/  @!P1 LDG.E R6, desc[UR14][R14.64+0xc00] ;  /* 0x000c000e0e069981 */ /* 0x000e28000c1e1900 */
[----:B------:R-:W0:Y:S02]  /*07d0*/  @!P1 LDG.E R19, desc[UR14][R12.64+0xc00] ;  /* 0x000c000e0c139981 */ /* 0x000e24000c1e1900 */
[----:B0-----:R-:W-:Y:S01]  /*07e0*/  @!P1 IMAD R19, R6, R18, R19 ;  /* 0x0000001206139224 */ /* 0x001fe200078e0213 */
[----:B------:R-:W-:-:S04]  /*07f0*/  LOP3.LUT R6, R10, 0x7ffffff8, RZ, 0xc0, !PT ;  /* 0x7ffffff80a067812 */ /* 0x000fc800078ec0ff */
[----:B------:R1:W-:Y:S01]  /*0800*/  @!P1 STG.E desc[UR14][R16.64+0xc00], R19 ;  /* 0x000c001310009986 */ /* 0x0003e2000c10190e */
[----:B------:R-:W-:-:S13]  /*0810*/  ISETP.NE.AND P0, PT, R6, 0x8, PT ;  /* 0x000000080600780c */ /* 0x000fda0003f05270 */
[----:B-1----:R-:W-:Y:S05]  /*0820*/  @!P0 BRA `(.L_x_6) ;  /* 0x0000000400148947 */ /* 0x002fea0003800000 */
[----:B------:R-:W-:Y:S01]  /*0830*/  IMAD.MOV.U32 R16, RZ, RZ, 0x8 ;  /* 0x00000008ff107424 */ /* 0x000fe200078e00ff */
[----:B------:R-:W0:Y:S06]  /*0840*/  LDCU UR4, c[0x0][0x38c] ;  /* 0x00007180ff0477ac */ /* 0x000e2c0008000800 */
.L_x_9:
[----:B-1----:R-:W-:-:S04]  /*0850*/  LEA R17, R16, R7, 0x7 ;  /* 0x0000000710117211 */ /* 0x002fc800078e38ff */
[----:B------:R-:W-:-:S13]  /*0860*/  ISETP.GE.AND P0, PT, R17, R0, PT ;  /* 0x000000001100720c */ /* 0x000fda0003f06270 */
[C---:B------:R-:W-:Y:S01]  /*0870*/  @!P0 IMAD.WIDE.U32 R10, R17.reuse, 0x4, R4 ;  /* 0x00000004110a8825 */ /* 0x040fe200078e0004 */
[----:B------:R-:W1:Y:S03]  /*0880*/  @!P0 LDC R27, c[0x0][0x38c] ;  /* 0x0000e300ff1b8b82 */ /* 0x000e660000000800 */
[C---:B------:R-:W-:Y:S02]  /*0890*/  @!P0 IMAD.WIDE.U32 R22, R17.reuse, 0x4, R2 ;  /* 0x0000000411168825 */ /* 0x040fe400078e0002 */
[----:B------:R-:W1:Y:S04]  /*08a0*/  @!P0 LDG.E R10, desc[UR14][R10.64] ;  /* 0x0000000e0a0a8981 */ /* 0x000e68000c1e1900 */
[----:B------:R2:W1:Y:S01]  /*08b0*/  @!P0 LDG.E R23, desc[UR14][R22.64] ;  /* 0x0000000e16178981 */ /* 0x000462000c1e1900 */
[----:B------:R-:W-:-:S02]  /*08c0*/  VIADD R25, R17, 0x80 ;  /* 0x0000008011197836 */ /* 0x000fc40000000000 */
[----:B------:R-:W-:-:S03]  /*08d0*/  @!P0 IMAD.WIDE.U32 R18, R17, 0x4, R8 ;  /* 0x0000000411128825 */ /* 0x000fc600078e0008 */
[C---:B------:R-:W-:Y:S01]  /*08e0*/  ISETP.GE.AND P1, PT, R25.reuse, R0, PT ;  /* 0x000000001900720c */ /* 0x040fe20003f26270 */
[----:B------:R-:W-:-:S04]  /*08f0*/  IMAD.WIDE R14, R25, 0x4, R4 ;  /* 0x00000004190e7825 */ /* 0x000fc800078e0204 */
[----:B------:R-:W-:-:S08]  /*0900*/  IMAD.WIDE R12, R25, 0x4, R2 ;  /* 0x00000004190c7825 */ /* 0x000fd000078e0202 */
[----:B--2---:R-:W2:Y:S01]  /*0910*/  @!P1 LDC R22, c[0x0][0x38c] ;  /* 0x0000e300ff169b82 */ /* 0x004ea20000000800 */
[----:B-1----:R-:W-:-:S05]  /*0920*/  @!P0 IMAD R27, R10, R27, R23 ;  /* 0x0000001b0a1b8224 */ /* 0x002fca00078e0217 */
[----:B------:R1:W-:Y:S04]  /*0930*/  @!P0 STG.E desc[UR14][R18.64], R27 ;  /* 0x0000001b12008986 */ /* 0x0003e8000c10190e */
[----:B------:R-:W2:Y:S04]  /*0940*/  @!P1 LDG.E R21, desc[UR14][R14.64] ;  /* 0x0000000e0e159981 */ /* 0x000ea8000c1e1900 */
[----:B------:R-:W2:Y:S01]  /*0950*/  @!P1 LDG.E R24, desc[UR14][R12.64] ;  /* 0x0000000e0c189981 */ /* 0x000ea2000c1e1900 */
[----:B------:R-:W-:-:S04]  /*0960*/  IADD3 R11, PT, PT, R17, 0x100, RZ ;  /* 0x00000100110b7810 */ /* 0x000fc80007ffe0ff */
[----:B------:R-:W-:Y:S01]  /*0970*/  ISETP.GE.AND P0, PT, R11, R0, PT ;  /* 0x000000000b00720c */ /* 0x000fe20003f06270 */
[----:B------:R-:W-:-:S12]  /*0980*/  IMAD.WIDE R10, R25, 0x4, R8 ;  /* 0x00000004190a7825 */ /* 0x000fd800078e0208 */
[----:B------:R-:W3:Y:S01]  /*0990*/  @!P0 LDC R23, c[0x0][0x38c] ;  /* 0x0000e300ff178b82 */ /* 0x000ee20000000800 */
[----:B--2---:R-:W-:-:S05]  /*09a0*/  @!P1 IMAD R25, R21, R22, R24 ;  /* 0x0000001615199224 */ /* 0x004fca00078e0218 */
[----:B------:R2:W-:Y:S04]  /*09b0*/  @!P1 STG.E desc[UR14][R10.64], R25 ;  /* 0x000000190a009986 */ /* 0x0005e8000c10190e */
[----:B------:R-:W3:Y:S04]  /*09c0*/  @!P0 LDG.E R21, desc[UR14][R14.64+0x200] ;  /* 0x0002000e0e158981 */ /* 0x000ee8000c1e1900 */
[----:B------:R-:W3:Y:S01]  /*09d0*/  @!P0 LDG.E R22, desc[UR14][R12.64+0x200] ;  /* 0x0002000e0c168981 */ /* 0x000ee2000c1e1900 */
[----:B-1----:R-:W-:-:S05]  /*09e0*/  VIADD R19, R17, 0x180 ;  /* 0x0000018011137836 */ /* 0x002fca0000000000 */
[----:B------:R-:W-:Y:S01]  /*09f0*/  ISETP.GE.AND P1, PT, R19, R0, PT ;  /* 0x000000001300720c */ /* 0x000fe20003f26270 */
[----:B---3--:R-:W-:-:S12]  /*0a00*/  @!P0 IMAD R23, R21, R23, R22 ;  /* 0x0000001715178224 */ /* 0x008fd800078e0216 */
[----:B------:R-:W2:Y:S01]  /*0a10*/  @!P1 LDC R22, c[0x0][0x38c] ;  /* 0x0000e300ff169b82 */ /* 0x000ea20000000800 */
[----:B------:R1:W-:Y:S04]  /*0a20*/  @!P0 STG.E desc[UR14][R10.64+0x200], R23 ;  /* 0x000200170a008986 */ /* 0x0003e8000c10190e */
[----:B------:R-:W2:Y:S04]  /*0a30*/  @!P1 LDG.E R18, desc[UR14][R14.64+0x400] ;  /* 0x0004000e0e129981 */ /* 0x000ea8000c1e1900 */
[----:B------:R-:W2:Y:S01]  /*0a40*/  @!P1 LDG.E R21, desc[UR14][R12.64+0x400] ;  /* 0x0004000e0c159981 */ /* 0x000ea2000c1e1900 */
[----:B------:R-:W-:-:S04]  /*0a50*/  IADD3 R19, PT, PT, R17, 0x200, RZ ;  /* 0x0000020011137810 */ /* 0x000fc80007ffe0ff */
[----:B------:R-:W-:Y:S01]  /*0a60*/  ISETP.GE.AND P0, PT, R19, R0, PT ;  /* 0x000000001300720c */ /* 0x000fe20003f06270 */
[----:B------:R-:W-:Y:S02]  /*0a70*/  VIADD R19, R17, 0x280 ;  /* 0x0000028011137836 */ /* 0x000fe40000000000 */
[----:B--2---:R-:W-:-:S10]  /*0a80*/  @!P1 IMAD R25, R18, R22, R21 ;  /* 0x0000001612199224 */ /* 0x004fd400078e0215 */
[----:B------:R-:W1:Y:S01]  /*0a90*/  @!P0 LDC R22, c[0x0][0x38c] ;  /* 0x0000e300ff168b82 */ /* 0x000e620000000800 */
[----:B------:R2:W-:Y:S04]  /*0aa0*/  @!P1 STG.E desc[UR14][R10.64+0x400], R25 ;  /* 0x000400190a009986 */ /* 0x0005e8000c10190e */
[----:B------:R-:W1:Y:S04]  /*0ab0*/  @!P0 LDG.E R18, desc[UR14][R14.64+0x600] ;  /* 0x0006000e0e128981 */ /* 0x000e68000c1e1900 */
[----:B------:R-:W1:Y:S01]  /*0ac0*/  @!P0 LDG.E R21, desc[UR14][R12.64+0x600] ;  /* 0x0006000e0c158981 */ /* 0x000e62000c1e1900 */
[----:B------:R-:W-:-:S02]  /*0ad0*/  ISETP.GE.AND P1, PT, R19, R0, PT ;  /* 0x000000001300720c */ /* 0x000fc40003f26270 */
[----:B------:R-:W-:Y:S01]  /*0ae0*/  IADD3 R19, PT, PT, R17, 0x300, RZ ;  /* 0x0000030011137810 */ /* 0x000fe20007ffe0ff */
[----:B-1----:R-:W-:-:S10]  /*0af0*/  @!P0 IMAD R23, R18, R22, R21 ;  /* 0x0000001612178224 */ /* 0x002fd400078e0215 */
[----:B------:R-:W1:Y:S01]  /*0b00*/  @!P1 LDC R22, c[0x0][0x38c] ;  /* 0x0000e300ff169b82 */ /* 0x000e620000000800 */
[----:B------:R2:W-:Y:S04]  /*0b10*/  @!P0 STG.E desc[UR14][R10.64+0x600], R23 ;  /* 0x000600170a008986 */ /* 0x0005e8000c10190e */
[----:B------:R-:W1:Y:S04]  /*0b20*/  @!P1 LDG.E R18, desc[UR14][R14.64+0x800] ;  /* 0x0008000e0e129981 */ /* 0x000e68000c1e1900 */
[----:B------:R-:W1:Y:S01]  /*0b30*/  @!P1 LDG.E R21, desc[UR14][R12.64+0x800] ;  /* 0x0008000e0c159981 */ /* 0x000e62000c1e1900 */
[----:B------:R-:W-:Y:S01]  /*0b40*/  ISETP.GE.AND P0, PT, R19, R0, PT ;  /* 0x000000001300720c */ /* 0x000fe20003f06270 */
[----:B-1----:R-:W-:-:S12]  /*0b50*/  @!P1 IMAD R21, R18, R22, R21 ;  /* 0x0000001612159224 */ /* 0x002fd800078e0215 */
[----:B------:R-:W1:Y:S01]  /*0b60*/  @!P0 LDC R22, c[0x0][0x38c] ;  /* 0x0000e300ff168b82 */ /* 0x000e620000000800 */
[----:B------:R2:W-:Y:S04]  /*0b70*/  @!P1 STG.E desc[UR14][R10.64+0x800], R21 ;  /* 0x000800150a009986 */ /* 0x0005e8000c10190e */
[----:B------:R-:W1:Y:S04]  /*0b80*/  @!P0 LDG.E R18, desc[UR14][R14.64+0xa00] ;  /* 0x000a000e0e128981 */ /* 0x000e68000c1e1900 */
[----:B------:R-:W1:Y:S01]  /*0b90*/  @!P0 LDG.E R19, desc[UR14][R12.64+0xa00] ;  /* 0x000a000e0c138981 */ /* 0x000e62000c1e1900 */
[----:B------:R-:W-:Y:S01]  /*0ba0*/  VIADD R17, R17, 0x380 ;  /* 0x0000038011117836 */ /* 0x000fe20000000000 */
[----:B------:R-:W-:Y:S01]  /*0bb0*/  IADD3 R16, PT, PT, R16, 0x8, RZ ;  /* 0x0000000810107810 */ /* 0x000fe20007ffe0ff */
[----:B------:R-:W-:Y:S03]  /*0bc0*/  BSSY.RECONVERGENT B0, `(.L_x_7) ;  /* 0x000000a000007945 */ /* 0x000fe60003800200 */
[----:B------:R-:W-:Y:S01]  /*0bd0*/  ISETP.NE.AND P1, PT, R16, R6, PT ;  /* 0x000000061000720c */ /* 0x000fe20003f25270 */
[----:B-1----:R-:W-:-:S05]  /*0be0*/  @!P0 IMAD R19, R18, R22, R19 ;  /* 0x0000001612138224 */ /* 0x002fca00078e0213 */
[----:B------:R2:W-:Y:S01]  /*0bf0*/  @!P0 STG.E desc[UR14][R10.64+0xa00], R19 ;  /* 0x000a00130a008986 */ /* 0x0005e2000c10190e */
[----:B------:R-:W-:-:S13]  /*0c00*/  ISETP.GE.AND P0, PT, R17, R0, PT ;  /* 0x000000001100720c */ /* 0x000fda0003f06270 */
[----:B--2---:R-:W-:Y:S05]  /*0c10*/  @P0 BRA `(.L_x_8) ;  /* 0x0000000000100947 */ /* 0x004fea0003800000 */
[----:B------:R-:W0:Y:S04]  /*0c20*/  LDG.E R14, desc[UR14][R14.64+0xc00] ;  /* 0x000c000e0e0e7981 */ /* 0x000e28000c1e1900 */
[----:B------:R-:W0:Y:S02]  /*0c30*/  LDG.E R13, desc[UR14][R12.64+0xc00] ;  /* 0x000c000e0c0d7981 */ /* 0x000e24000c1e1900 */
[----:B0-----:R-:W-:-:S05]  /*0c40*/  IMAD R17, R14, UR4, R13 ;  /* 0x000000040e117c24 */ /* 0x001fca000f8e020d */
[----:B------:R1:W-:Y:S02]  /*0c50*/  STG.E desc[UR14][R10.64+0xc00], R17 ;  /* 0x000c00110a007986 */ /* 0x0003e4000c10190e */
.L_x_8:
[----:B0-----:R-:W-:Y:S05]  /*0c60*/  BSYNC.RECONVERGENT B0 ;  /* 0x0000000000007941 */ /* 0x001fea0003800200 */
.L_x_7:
[----:B------:R-:W-:Y:S05]  /*0c70*/  @P1 BRA `(.L_x_9) ;  /* 0xfffffff800f41947 */ /* 0x000fea000383ffff */
.L_x_6:
[----:B------:R-:W-:-:S13]  /*0c80*/  ISETP.NE.AND P0, PT, R20, RZ, PT ;  /* 0x000000ff1400720c */ /* 0x000fda0003f05270 */
[----:B------:R-:W-:Y:S05]  /*0c90*/  @!P0 EXIT ;  /* 0x000000000000894d */ /* 0x000fea0003800000 */
[----:B-1----:R-:W0:Y:S01]  /*0ca0*/  LDC R10, c[0x0][0x388] ;  /* 0x0000e200ff0a7b82 */ /* 0x002e220000000800 */
[----:B------:R-:W-:Y:S02]  /*0cb0*/  ISETP.GE.U32.AND P1, PT, R20, 0x4, PT ;  /* 0x000000041400780c */ /* 0x000fe40003f26070 */
[----:B0-----:R-:W-:-:S04]  /*0cc0*/  LOP3.LUT R22, R10, 0x3, RZ, 0xc0, !PT ;  /* 0x000000030a167812 */ /* 0x001fc800078ec0ff */
[----:B------:R-:W-:-:S07]  /*0cd0*/  ISETP.NE.AND P0, PT, R22, RZ, PT ;  /* 0x000000ff1600720c */ /* 0x000fce0003f05270 */
[----:B------:R-:W-:Y:S06]  /*0ce0*/  @!P1 BRA `(.L_x_10) ;  /* 0x0000000000a49947 */ /* 0x000fec0003800000 */
[----:B------:R-:W-:-:S05]  /*0cf0*/  IMAD R11, R6, 0x80, R7 ;  /* 0x00000080060b7824 */ /* 0x000fca00078e0207 */
[----:B------:R-:W-:-:S13]  /*0d00*/  ISETP.GE.AND P1, PT, R11, R0, PT ;  /* 0x000000000b00720c */ /* 0x000fda0003f26270 */
[C---:B------:R-:W-:Y:S01]  /*0d10*/  @!P1 IMAD.WIDE R14, R11.reuse, 0x4, R4 ;  /* 0x000000040b0e9825 */ /* 0x040fe200078e0204 */
[----:B------:R-:W0:Y:S03]  /*0d20*/  @!P1 LDC R23, c[0x0][0x38c] ;  /* 0x0000e300ff179b82 */ /* 0x000e260000000800 */
[C---:B------:R-:W-:Y:S02]  /*0d30*/  @!P1 IMAD.WIDE R18, R11.reuse, 0x4, R2 ;  /* 0x000000040b129825 */ /* 0x040fe400078e0202 */
[----:B------:R-:W0:Y:S04]  /*0d40*/  @!P1 LDG.E R14, desc[UR14][R14.64] ;  /* 0x0000000e0e0e9981 */ /* 0x000e28000c1e1900 */
[----:B------:R-:W0:Y:S01]  /*0d50*/  @!P1 LDG.E R19, desc[UR14][R18.64] ;  /* 0x0000000e12139981 */ /* 0x000e22000c1e1900 */
[C---:B------:R-:W-:Y:S01]  /*0d60*/  IADD3 R25, PT, PT, R11.reuse, 0x80, RZ ;  /* 0x000000800b197810 */ /* 0x040fe20007ffe0ff */
[----:B------:R-:W-:-:S03]  /*0d70*/  @!P1 IMAD.WIDE R12, R11, 0x4, R8 ;  /* 0x000000040b0c9825 */ /* 0x000fc600078e0208 */
[----:B------:R-:W-:-:S13]  /*0d80*/  ISETP.GE.AND P2, PT, R25, R0, PT ;  /* 0x000000001900720c */ /* 0x000fda0003f46270 */
[C---:B------:R-:W-:Y:S01]  /*0d90*/  @!P2 IMAD.WIDE R20, R25.reuse, 0x4, R4 ;  /* 0x000000041914a825 */ /* 0x040fe200078e0204 */
[----:B------:R-:W1:Y:S03]  /*0da0*/  @!P2 LDC R27, c[0x0][0x38c] ;  /* 0x0000e300ff1bab82 */ /* 0x000e660000000800 */
[----:B------:R-:W-:-:S04]  /*0db0*/  @!P2 IMAD.WIDE R16, R25, 0x4, R2 ;  /* 0x000000041910a825 */ /* 0x000fc800078e0202 */
[----:B0-----:R-:W-:-:S05]  /*0dc0*/  @!P1 IMAD R23, R14, R23, R19 ;  /* 0x000000170e179224 */ /* 0x001fca00078e0213 */
[----:B------:R0:W-:Y:S04]  /*0dd0*/  @!P1 STG.E desc[UR14][R12.64], R23 ;  /* 0x000000170c009986 */ /* 0x0001e8000c10190e */
[----:B------:R-:W1:Y:S04]  /*0de0*/  @!P2 LDG.E R20, desc[UR14][R20.64] ;  /* 0x0000000e1414a981 */ /* 0x000e68000c1e1900 */
[----:B------:R2:W1:Y:S01]  /*0df0*/  @!P2 LDG.E R17, desc[UR14][R16.64] ;  /* 0x0000000e1011a981 */ /* 0x000462000c1e1900 */
[----:B------:R-:W-:Y:S02]  /*0e00*/  VIADD R29, R11, 0x100 ;  /* 0x000001000b1d7836 */ /* 0x000fe40000000000 */
[----:B------:R-:W-:-:S03]  /*0e10*/  @!P2 IMAD.WIDE R14, R25, 0x4, R8 ;  /* 0x00000004190ea825 */ /* 0x000fc600078e0208 */
[----:B------:R-:W-:-:S13]  /*0e20*/  ISETP.GE.AND P1, PT, R29, R0, PT ;  /* 0x000000001d00720c */ /* 0x000fda0003f26270 */
[C---:B------:R-:W-:Y:S01]  /*0e30*/  @!P1 IMAD.WIDE R24, R29.reuse, 0x4, R4 ;  /* 0x000000041d189825 */ /* 0x040fe200078e0204 */
[----:B--2---:R-:W2:Y:S03]  /*0e40*/  @!P1 LDC R16, c[0x0][0x38c] ;  /* 0x0000e300ff109b82 */ /* 0x004ea60000000800 */
[----:B------:R-:W-:-:S04]  /*0e50*/  @!P1 IMAD.WIDE R18, R29, 0x4, R2 ;  /* 0x000000041d129825 */ /* 0x000fc800078e0202 */
[----:B-1----:R-:W-:-:S05]  /*0e60*/  @!P2 IMAD R27, R20, R27, R17 ;  /* 0x0000001b141ba224 */ /* 0x002fca00078e0211 */
[----:B------:R1:W-:Y:S04]  /*0e70*/  @!P2 STG.E desc[UR14][R14.64], R27 ;  /* 0x0000001b0e00a986 */ /* 0x0003e8000c10190e */
[----:B------:R-:W2:Y:S04]  /*0e80*/  @!P1 LDG.E R24, desc[UR14][R24.64] ;  /* 0x0000000e18189981 */ /* 0x000ea8000c1e1900 */
[----:B------:R-:W2:Y:S01]  /*0e90*/  @!P1 LDG.E R19, desc[UR14][R18.64] ;  /* 0x0000000e12139981 */ /* 0x000ea2000c1e1900 */
[----:B0-----:R-:W-:Y:S01]  /*0ea0*/  IADD3 R23, PT, PT, R11, 0x180, RZ ;  /* 0x000001800b177810 */ /* 0x001fe20007ffe0ff */
[----:B------:R-:W-:-:S03]  /*0eb0*/  @!P1 IMAD.WIDE R12, R29, 0x4, R8 ;  /* 0x000000041d0c9825 */ /* 0x000fc600078e0208 */
[----:B------:R-:W-:-:S13]  /*0ec0*/  ISETP.GE.AND P2, PT, R23, R0, PT ;  /* 0x000000001700720c */ /* 0x000fda0003f46270 */
[----:B------:R-:W-:-:S04]  /*0ed0*/  @!P2 IMAD.WIDE R20, R23, 0x4, R2 ;  /* 0x000000041714a825 */ /* 0x000fc800078e0202 */
[----:B--2---:R-:W-:Y:S02]  /*0ee0*/  @!P1 IMAD R11, R24, R16, R19 ;  /* 0x00000010180b9224 */ /* 0x004fe400078e0213 */
[C---:B------:R-:W-:Y:S01]  /*0ef0*/  @!P2 IMAD.WIDE R16, R23.reuse, 0x4, R4 ;  /* 0x000000041710a825 */ /* 0x040fe200078e0204 */
[----:B------:R-:W0:Y:S02]  /*0f00*/  @!P2 LDC R19, c[0x0][0x38c] ;  /* 0x0000e300ff13ab82 */ /* 0x000e240000000800 */
[----:B------:R2:W-:Y:S04]  /*0f10*/  @!P1 STG.E desc[UR14][R12.64], R11 ;  /* 0x0000000b0c009986 */ /* 0x0005e8000c10190e */
[----:B------:R-:W0:Y:S04]  /*0f20*/  @!P2 LDG.E R16, desc[UR14][R16.64] ;  /* 0x0000000e1010a981 */ /* 0x000e28000c1e1900 */
[----:B------:R-:W0:Y:S01]  /*0f30*/  @!P2 LDG.E R21, desc[UR14][R20.64] ;  /* 0x0000000e1415a981 */ /* 0x000e22000c1e1900 */
[----:B-1----:R-:W-:-:S04]  /*0f40*/  @!P2 IMAD.WIDE R14, R23, 0x4, R8 ;  /* 0x00000004170ea825 */ /* 0x002fc800078e0208 */
[----:B------:R-:W-:Y:S02]  /*0f50*/  VIADD R6, R6, 0x4 ;  /* 0x0000000406067836 */ /* 0x000fe40000000000 */
[----:B0-----:R-:W-:-:S05]  /*0f60*/  @!P2 IMAD R19, R16, R19, R21 ;  /* 0x000000131013a224 */ /* 0x001fca00078e0215 */
[----:B------:R2:W-:Y:S02]  /*0f70*/  @!P2 STG.E desc[UR14][R14.64], R19 ;  /* 0x000000130e00a986 */ /* 0x0005e4000c10190e */
.L_x_10:
[----:B------:R-:W-:Y:S05]  /*0f80*/  @!P0 EXIT ;  /* 0x000000000000894d */ /* 0x000fea0003800000 */
[----:B------:R-:W-:Y:S02]  /*0f90*/  ISETP.NE.AND P0, PT, R22, 0x1, PT ;  /* 0x000000011600780c */ /* 0x000fe40003f05270 */
[----:B------:R-:W-:-:S04]  /*0fa0*/  LOP3.LUT R10, R10, 0x1, RZ, 0xc0, !PT ;  /* 0x000000010a0a7812 */ /* 0x000fc800078ec0ff */
[----:B------:R-:W-:-:S07]  /*0fb0*/  ISETP.NE.U32.AND P2, PT, R10, 0x1, PT ;  /* 0x000000010a00780c */ /* 0x000fce0003f45070 */
[----:B------:R-:W-:Y:S06]  /*0fc0*/  @!P0 BRA `(.L_x_11) ;  /* 0x0000000000548947 */ /* 0x000fec0003800000 */
[----:B--2---:R-:W-:-:S04]  /*0fd0*/  LEA R15, R6, R7, 0x7 ;  /* 0x00000007060f7211 */ /* 0x004fc800078e38ff */
        /* <DEDUP_REMOVED lines=9> */
[----:B------:R-:W-:-:S04]  /*1070*/  @!P1 IMAD.WIDE R16, R23, 0x4, R4 ;  /* 0x0000000417109825 */ /* 0x000fc800078e0204 */
[----:B------:R-:W-:-:S04]  /*1080*/  @!P1 IMAD.WIDE R18, R23, 0x4, R2 ;  /* 0x0000000417129825 */ /* 0x000fc800078e0202 */
[----:B0-----:R-:W-:Y:S02]  /*1090*/  @!P0 IMAD R21, R10, R21, R13 ;  /* 0x000000150a158224 */ /* 0x001fe400078e020d */
[----:B------:R-:W0:Y:S03]  /*10a0*/  @!P1 LDC R13, c[0x0][0x38c] ;  /* 0x0000e300ff0d9b82 */ /* 0x000e260000000800 */
[----:B------:R1:W-:Y:S04]  /*10b0*/  @!P0 STG.E desc[UR14][R14.64], R21 ;  /* 0x000000150e008986 */ /* 0x0003e8000c10190e */
[----:B------:R-:W0:Y:S04]  /*10c0*/  @!P1 LDG.E R16, desc[UR14][R16.64] ;  /* 0x0000000e10109981 */ /* 0x000e28000c1e1900 */
[----:B------:R-:W0:Y:S01]  /*10d0*/  @!P1 LDG.E R19, desc[UR14][R18.64] ;  /* 0x0000000e12139981 */ /* 0x000e22000c1e1900 */
[----:B------:R-:W-:-:S04]  /*10e0*/  @!P1 IMAD.WIDE R10, R23, 0x4, R8 ;  /* 0x00000004170a9825 */ /* 0x000fc800078e0208 */
[----:B------:R-:W-:Y:S02]  /*10f0*/  VIADD R6, R6, 0x2 ;  /* 0x0000000206067836 */ /* 0x000fe40000000000 */
[----:B0-----:R-:W-:-:S05]  /*1100*/  @!P1 IMAD R13, R16, R13, R19 ;  /* 0x0000000d100d9224 */ /* 0x001fca00078e0213 */
[----:B------:R1:W-:Y:S02]  /*1110*/  @!P1 STG.E desc[UR14][R10.64], R13 ;  /* 0x0000000d0a009986 */ /* 0x0003e4000c10190e */
.L_x_11:
[----:B------:R-:W-:Y:S05]  /*1120*/  @P2 EXIT ;  /* 0x000000000000294d */ /* 0x000fea0003800000 */
[----:B------:R-:W-:-:S04]  /*1130*/  LEA R7, R6, R7, 0x7 ;  /* 0x0000000706077211 */ /* 0x000fc800078e38ff */
[----:B------:R-:W-:-:S13]  /*1140*/  ISETP.GE.AND P0, PT, R7, R0, PT ;  /* 0x000000000700720c */ /* 0x000fda0003f06270 */
[----:B------:R-:W-:Y:S05]  /*1150*/  @P0 EXIT ;  /* 0x000000000000094d */ /* 0x000fea0003800000 */
[C---:B------:R-:W-:Y:S01]  /*1160*/  IMAD.WIDE R4, R7.reuse, 0x4, R4 ;  /* 0x0000000407047825 */ /* 0x040fe200078e0204 */
[----:B------:R-:W0:Y:S03]  /*1170*/  LDCU UR4, c[0x0][0x38c] ;  /* 0x00007180ff0477ac */ /* 0x000e260008000800 */
[C---:B------:R-:W-:Y:S02]  /*1180*/  IMAD.WIDE R2, R7.reuse, 0x4, R2 ;  /* 0x0000000407027825 */ /* 0x040fe400078e0202 */
[----:B------:R-:W0:Y:S04]  /*1190*/  LDG.E R4, desc[UR14][R4.64] ;  /* 0x0000000e04047981 */ /* 0x000e28000c1e1900 */
[----:B------:R-:W0:Y:S01]  /*11a0*/  LDG.E R3, desc[UR14][R2.64] ;  /* 0x0000000e02037981 */ /* 0x000e22000c1e1900 */
[----:B------:R-:W-:-:S04]  /*11b0*/  IMAD.WIDE R8, R7, 0x4, R8 ;  /* 0x0000000407087825 */ /* 0x000fc800078e0208 */
[----:B0-----:R-:W-:-:S05]  /*11c0*/  IMAD R7, R4, UR4, R3 ;  /* 0x0000000404077c24 */ /* 0x001fca000f8e0203 */
[----:B------:R-:W-:Y:S01]  /*11d0*/  STG.E desc[UR14][R8.64], R7 ;  /* 0x0000000708007986 */ /* 0x000fe2000c10190e */
[----:B------:R-:W-:Y:S05]  /*11e0*/  EXIT ;  /* 0x000000000000794d */ /* 0x000fea0003800000 */
.L_x_5:
[----:B------:R-:W-:-:S13]  /*11f0*/  ISETP.GE.AND P0, PT, R10, 0x1, PT ;  /* 0x000000010a00780c */ /* 0x000fda0003f06270 */
[----:B------:R-:W-:Y:S05]  /*1200*/  @!P0 EXIT ;  /* 0x000000000000894d */ /* 0x000fea0003800000 */
[----:B------:R-:W-:Y:S01]  /*1210*/  ISETP.GE.U32.AND P0, PT, R10, 0x8, PT ;  /* 0x000000080a00780c */ /* 0x000fe20003f06070 */
[----:B------:R-:W-:-:S12]  /*1220*/  HFMA2 R0, -RZ, RZ, 0, 0 ;  /* 0x00000000ff007431 */ /* 0x000fd800000001ff */
[----:B------:R-:W-:Y:S05]  /*1230*/  @!P0 BRA `(.L_x_12) ;  /* 0x00000004001c8947 */ /* 0x000fea0003800000 */
[----:B------:R-:W0:Y:S01]  /*1240*/  LDC.64 R12, c[0x0][0x398] ;  /* 0x0000e600ff0c7b82 */ /* 0x000e220000000a00 */
[----:B------:R-:W-:Y:S01]  /*1250*/  UIADD3 UR4, UP2, UPT, UR13, 0x600, URZ ;  /* 0x000006000d047890 */ /* 0x000fe2000ff5e0ff */
[----:B------:R-:W-:Y:S01]  /*1260*/  LOP3.LUT R0, R10, 0x7ffffff8, RZ, 0xc0, !PT ;  /* 0x7ffffff80a007812 */ /* 0x000fe200078ec0ff */
[----:B------:R-:W1:Y:S03]  /*1270*/  LDCU UR17, c[0x0][0x38c] ;  /* 0x00007180ff1177ac */ /* 0x000e660008000800 */
[----:B------:R-:W-:Y:S01]  /*1280*/  IADD3 R6, PT, PT, -R0, RZ, RZ ;  /* 0x000000ff00067210 */ /* 0x000fe20007ffe1ff */
[----:B------:R-:W-:Y:S01]  /*1290*/  UIADD3 UR10, UP1, UPT, UR4, UR10, URZ ;  /* 0x0000000a040a7290 */ /* 0x000fe2000ff3e0ff */
[----:B------:R-:W2:Y:S01]  /*12a0*/  LDC.64 R8, c[0x0][0x390] ;  /* 0x0000e400ff087b82 */ /* 0x000ea20000000a00 */
[----:B------:R-:W-:Y:S02]  /*12b0*/  UIADD3 UR8, UP0, UPT, UR4, UR8, URZ ;  /* 0x0000000804087290 */ /* 0x000fe4000ff1e0ff */
[----:B------:R-:W-:-:S02]  /*12c0*/  UIADD3.X UR5, UPT, UPT, URZ, UR16, URZ, UP2, !UPT ;  /* 0x00000010ff057290 */ /* 0x000fc400097fe4ff */
[----:B------:R-:W-:Y:S02]  /*12d0*/  UIADD3 UR4, UP2, UPT, UR4, UR6, URZ ;  /* 0x0000000604047290 */ /* 0x000fe4000ff5e0ff */
[----:B------:R-:W-:Y:S01]  /*12e0*/  UIADD3.X UR11, UPT, UPT, UR5, UR11, URZ, UP1, !UPT ;  /* 0x0000000b050b7290 */ /* 0x000fe20008ffe4ff */
[----:B------:R-:W3:Y:S01]  /*12f0*/  LDC.64 R14, c[0x0][0x3a8] ;  /* 0x0000ea00ff0e7b82 */ /* 0x000ee20000000a00 */
[----:B------:R-:W-:Y:S02]  /*1300*/  UIADD3.X UR9, UPT, UPT, UR5, UR9, URZ, UP0, !UPT ;  /* 0x0000000905097290 */ /* 0x000fe400087fe4ff */
[----:B------:R-:W-:Y:S01]  /*1310*/  UIADD3.X UR5, UPT, UPT, UR5, UR7, URZ, UP2, !UPT ;  /* 0x0000000705057290 */ /* 0x000fe200097fe4ff */
[----:B0-----:R-:W-:-:S04]  /*1320*/  IMAD.WIDE.U32 R10, R7, 0x4, R12 ;  /* 0x00000004070a7825 */ /* 0x001fc800078e000c */
[----:B--2---:R-:W-:-:S04]  /*1330*/  IMAD.WIDE.U32 R8, R7, 0x4, R8 ;  /* 0x0000000407087825 */ /* 0x004fc800078e0008 */
[----:B---3--:R-:W-:-:S04]  /*1340*/  IMAD.WIDE.U32 R12, R7, 0x4, R14 ;  /* 0x00000004070c7825 */ /* 0x008fc800078e000e */
[----:B-1----:R-:W-:-:S07]  /*1350*/  VIADD R7, R7, 0x80 ;  /* 0x0000008007077836 */ /* 0x002fce0000000000 */
.L_x_13:
[----:B------:R-:W-:Y:S02]  /*1360*/  IADD3 R22, P1, PT, R12, UR13, RZ ;  /* 0x0000000d0c167c10 */ /* 0x000fe4000ff3e0ff */
[----:B---3--:R-:W-:Y:S02]  /*1370*/  IADD3 R20, P0, PT, R10, UR13, RZ ;  /* 0x0000000d0a147c10 */ /* 0x008fe4000ff1e0ff */
[----:B------:R-:W-:Y:S02]  /*1380*/  IADD3.X R23, PT, PT, R13, UR16, RZ, P1, !PT ;  /* 0x000000100d177c10 */ /* 0x000fe40008ffe4ff */
[----:B------:R-:W-:-:S04]  /*1390*/  IADD3.X R21, PT, PT, R11, UR16, RZ, P0, !PT ;  /* 0x000000100b157c10 */ /* 0x000fc800087fe4ff */
[----:B------:R-:W2:Y:S04]  /*13a0*/  LDG.E R23, desc[UR14][R22.64] ;  /* 0x0000000e16177981 */ /* 0x000ea8000c1e1900 */
[----:B------:R-:W2:Y:S01]  /*13b0*/  LDG.E R20, desc[UR14][R20.64] ;  /* 0x0000000e14147981 */ /* 0x000ea2000c1e1900 */
[----:B------:R-:W-:Y:S01]  /*13c0*/  IADD3 R14, P0, PT, R8, UR13, RZ ;  /* 0x0000000d080e7c10 */ /* 0x000fe2000ff1e0ff */
[----:B------:R-:W-:Y:S01]  /*13d0*/  IMAD.U32 R19, RZ, RZ, UR11 ;  /* 0x0000000bff137e24 */ /* 0x000fe2000f8e00ff */
[----:B------:R-:W-:Y:S02]  /*13e0*/  MOV R18, UR10 ;  /* 0x0000000a00127c02 */ /* 0x000fe40008000f00 */
[----:B------:R-:W-:Y:S02]  /*13f0*/  MOV R16, UR4 ;  /* 0x0000000400107c02 */ /* 0x000fe40008000f00 */
[----:B------:R-:W-:Y:S01]  /*1400*/  MOV R17, UR5 ;  /* 0x0000000500117c02 */ /* 0x000fe20008000f00 */
[----:B------:R-:W-:Y:S01]  /*1410*/  IMAD.WIDE R18, R7, 0x4, R18 ;  /* 0x0000000407127825 */ /* 0x000fe200078e0212 */
[----:B------:R-:W-:-:S03]  /*1420*/  IADD3.X R15, PT, PT, R9, UR16, RZ, P0, !PT ;  /* 0x00000010090f7c10 */ /* 0x000fc600087fe4ff */
[----:B------:R-:W-:-:S04]  /*1430*/  IMAD.WIDE R16, R7, 0x4, R16 ;  /* 0x0000000407107825 */ /* 0x000fc800078e0210 */
[----:B--2---:R-:W-:-:S05]  /*1440*/  IMAD R25, R20, UR17, R23 ;  /* 0x0000001114197c24 */ /* 0x004fca000f8e0217 */
[----:B------:R0:W-:Y:S04]  /*1450*/  STG.E desc[UR14][R14.64], R25 ;  /* 0x000000190e007986 */ /* 0x0001e8000c10190e */
[----:B------:R-:W2:Y:S04]  /*1460*/  LDG.E R22, desc[UR14][R18.64+-0x600] ;  /* 0xfffa000e12167981 */ /* 0x000ea8000c1e1900 */
[----:B------:R-:W2:Y:S01]  /*1470*/  LDG.E R23, desc[UR14][R16.64+-0x600] ;  /* 0xfffa000e10177981 */ /* 0x000ea2000c1e1900 */
[----:B------:R-:W-:Y:S01]  /*1480*/  MOV R21, UR9 ;  /* 0x0000000900157c02 */ /* 0x000fe20008000f00 */
[----:B------:R-:W-:-:S04]  /*1490*/  IMAD.U32 R20, RZ, RZ, UR8 ;  /* 0x00000008ff147e24 */ /* 0x000fc8000f8e00ff */
[----:B------:R-:W-:-:S04]  /*14a0*/  IMAD.WIDE R20, R7, 0x4, R20 ;  /* 0x0000000407147825 */ /* 0x000fc800078e0214 */
[----:B--2---:R-:W-:-:S05]  /*14b0*/  IMAD R23, R22, UR17, R23 ;  /* 0x0000001116177c24 */ /* 0x004fca000f8e0217 */
[----:B------:R1:W-:Y:S04]  /*14c0*/  STG.E desc[UR14][R20.64+-0x600], R23 ;  /* 0xfffa001714007986 */ /* 0x0003e8000c10190e */
[----:B------:R-:W2:Y:S04]  /*14d0*/  LDG.E R22, desc[UR14][R18.64+-0x400] ;  /* 0xfffc000e12167981 */ /* 0x000ea8000c1e1900 */
[----:B------:R-:W2:Y:S02]  /*14e0*/  LDG.E R27, desc[UR14][R16.64+-0x400] ;  /* 0xfffc000e101b7981 */ /* 0x000ea4000c1e1900 */
[----:B--2---:R-:W-:-:S05]  /*14f0*/  IMAD R27, R22, UR17, R27 ;  /* 0x00000011161b7c24 */ /* 0x004fca000f8e021b */
[----:B------:R2:W-:Y:S04]  /*1500*/  STG.E desc[UR14][R20.64+-0x400], R27 ;  /* 0xfffc001b14007986 */ /* 0x0005e8000c10190e */
[----:B0-----:R-:W3:Y:S04]  /*1510*/  LDG.E R14, desc[UR14][R18.64+-0x200] ;  /* 0xfffe000e120e7981 */ /* 0x001ee8000c1e1900 */
[----:B------:R-:W3:Y:S02]  /*1520*/  LDG.E R15, desc[UR14][R16.64+-0x200] ;  /* 0xfffe000e100f7981 */ /* 0x000ee4000c1e1900 */
[----:B---3--:R-:W-:-:S05]  /*1530*/  IMAD R15, R14, UR17, R15 ;  /* 0x000000110e0f7c24 */ /* 0x008fca000f8e020f */
[----:B------:R0:W-:Y:S04]  /*1540*/  STG.E desc[UR14][R20.64+-0x200], R15 ;  /* 0xfffe000f14007986 */ /* 0x0001e8000c10190e */
[----:B------:R-:W3:Y:S04]  /*1550*/  LDG.E R14, desc[UR14][R18.64] ;  /* 0x0000000e120e7981 */ /* 0x000ee8000c1e1900 */
[----:B------:R-:W3:Y:S02]  /*1560*/  LDG.E R25, desc[UR14][R16.64] ;  /* 0x0000000e10197981 */ /* 0x000ee4000c1e1900 */
[----:B---3--:R-:W-:-:S05]  /*1570*/  IMAD R25, R14, UR17, R25 ;  /* 0x000000110e197c24 */ /* 0x008fca000f8e0219 */
[----:B------:R3:W-:Y:S04]  /*1580*/  STG.E desc[UR14][R20.64], R25 ;  /* 0x0000001914007986 */ /* 0x0007e8000c10190e */
[----:B------:R-:W4:Y:S04]  /*1590*/  LDG.E R14, desc[UR14][R18.64+0x200] ;  /* 0x0002000e120e7981 */ /* 0x000f28000c1e1900 */
[----:B-1----:R-:W4:Y:S02]  /*15a0*/  LDG.E R23, desc[UR14][R16.64+0x200] ;  /* 0x0002000e10177981 */ /* 0x002f24000c1e1900 */
[----:B----4-:R-:W-:-:S05]  /*15b0*/  IMAD R23, R14, UR17, R23 ;  /* 0x000000110e177c24 */ /* 0x010fca000f8e0217 */
[----:B------:R3:W-:Y:S04]  /*15c0*/  STG.E desc[UR14][R20.64+0x200], R23 ;  /* 0x0002001714007986 */ /* 0x0007e8000c10190e */
[----:B------:R-:W4:Y:S04]  /*15d0*/  LDG.E R14, desc[UR14][R18.64+0x400] ;  /* 0x0004000e120e7981 */ /* 0x000f28000c1e1900 */
[----:B--2---:R-:W4:Y:S02]  /*15e0*/  LDG.E R27, desc[UR14][R16.64+0x400] ;  /* 0x0004000e101b7981 */ /* 0x004f24000c1e1900 */
[----:B----4-:R-:W-:-:S05]  /*15f0*/  IMAD R27, R14, UR17, R27 ;  /* 0x000000110e1b7c24 */ /* 0x010fca000f8e021b */
[----:B------:R3:W-:Y:S04]  /*1600*/  STG.E desc[UR14][R20.64+0x400], R27 ;  /* 0x0004001b14007986 */ /* 0x0007e8000c10190e */
[----:B------:R-:W2:Y:S04]  /*1610*/  LDG.E R14, desc[UR14][R18.64+0x600] ;  /* 0x0006000e120e7981 */ /* 0x000ea8000c1e1900 */
[----:B0-----:R-:W2:Y:S01]  /*1620*/  LDG.E R15, desc[UR14][R16.64+0x600] ;  /* 0x0006000e100f7981 */ /* 0x001ea2000c1e1900 */
[----:B------:R-:W-:-:S04]  /*1630*/  IADD3 R6, PT, PT, R6, 0x8, RZ ;  /* 0x0000000806067810 */ /* 0x000fc80007ffe0ff */
[----:B------:R-:W-:Y:S01]  /*1640*/  ISETP.NE.AND P0, PT, R6, RZ, PT ;  /* 0x000000ff0600720c */ /* 0x000fe20003f05270 */
[----:B------:R-:W-:Y:S01]  /*1650*/  UIADD3 UR13, UP0, UPT, UR13, 0x1000, URZ ;  /* 0x000010000d0d7890 */ /* 0x000fe2000ff1e0ff */
[----:B------:R-:W-:-:S03]  /*1660*/  VIADD R7, R7, 0x400 ;  /* 0x0000040007077836 */ /* 0x000fc60000000000 */
[----:B------:R-:W-:Y:S01]  /*1670*/  UIADD3.X UR16, UPT, UPT, URZ, UR16, URZ, UP0, !UPT ;  /* 0x00000010ff107290 */ /* 0x000fe200087fe4ff */
[----:B--2---:R-:W-:-:S05]  /*1680*/  IMAD R15, R14, UR17, R15 ;  /* 0x000000110e0f7c24 */ /* 0x004fca000f8e020f */
[----:B------:R3:W-:Y:S02]  /*1690*/  STG.E desc[UR14][R20.64+0x600], R15 ;  /* 0x0006000f14007986 */ /* 0x0007e4000c10190e */
[----:B------:R-:W-:Y:S05]  /*16a0*/  @P0 BRA `(.L_x_13) ;  /* 0xfffffffc002c0947 */ /* 0x000fea000383ffff */
.L_x_12:
[----:B------:R-:W0:Y:S02]  /*16b0*/  LDC R14, c[0x0][0x388] ;  /* 0x0000e200ff0e7b82 */ /* 0x000e240000000800 */
[----:B0-----:R-:W-:-:S13]  /*16c0*/  LOP3.LUT P0, R10, R14, 0x7, RZ, 0xc0, !PT ;  /* 0x000000070e0a7812 */ /* 0x001fda000780c0ff */
[----:B------:R-:W-:Y:S05]  /*16d0*/  @!P0 EXIT ;  /* 0x000000000000894d */ /* 0x000fea0003800000 */
[----:B------:R-:W0:Y:S01]  /*16e0*/  LDCU.64 UR4, c[0x0][0x390] ;  /* 0x00007200ff0477ac */ /* 0x000e220008000a00 */
[----:B------:R-:W-:Y:S01]  /*16f0*/  SHF.L.U32 R8, R14, 0x7, RZ ;  /* 0x000000070e087819 */ /* 0x000fe200000006ff */
[----:B---3--:R-:W1:Y:S01]  /*1700*/  S2R R15, SR_TID.X ;  /* 0x00000000000f7919 */ /* 0x008e620000002100 */
[----:B------:R-:W-:Y:S02]  /*1710*/  ISETP.GE.U32.AND P0, PT, R10, 0x4, PT ;  /* 0x000000040a00780c */ /* 0x000fe40003f06070 */
[----:B------:R-:W-:Y:S01]  /*1720*/  SHF.R.S32.HI R6, RZ, 0x1f, R8 ;  /* 0x0000001fff067819 */ /* 0x000fe20000011408 */
[----:B------:R-:W-:Y:S01]  /*1730*/  IMAD.WIDE.U32 R8, R8, UR12, RZ ;  /* 0x0000000c08087c25 */ /* 0x000fe2000f8e00ff */
[----:B------:R-:W-:-:S03]  /*1740*/  LOP3.LUT R18, R14, 0x3, RZ, 0xc0, !PT ;  /* 0x000000030e127812 */ /* 0x000fc600078ec0ff */
[----:B------:R-:W-:Y:S01]  /*1750*/  IMAD R7, R6, UR12, RZ ;  /* 0x0000000c06077c24 */ /* 0x000fe2000f8e02ff */
[----:B------:R-:W-:Y:S02]  /*1760*/  SHF.L.U32 R6, R8, 0x2, RZ ;  /* 0x0000000208067819 */ /* 0x000fe400000006ff */
[----:B------:R-:W-:Y:S01]  /*1770*/  ISETP.NE.AND P1, PT, R18, RZ, PT ;  /* 0x000000ff1200720c */ /* 0x000fe20003f25270 */
[----:B------:R-:W-:Y:S01]  /*1780*/  IMAD.IADD R7, R9, 0x1, R7 ;  /* 0x0000000109077824 */ /* 0x000fe200078e0207 */
[----:B0-----:R-:W-:-:S04]  /*1790*/  IADD3 R6, P2, PT, R6, UR4, RZ ;  /* 0x0000000406067c10 */ /* 0x001fc8000ff5e0ff */
[----:B------:R-:W-:-:S04]  /*17a0*/  SHF.L.U64.HI R7, R8, 0x2, R7 ;  /* 0x0000000208077819 */ /* 0x000fc80000010207 */
[----:B------:R-:W-:Y:S01]  /*17b0*/  IADD3.X R7, PT, PT, R7, UR5, RZ, P2, !PT ;  /* 0x0000000507077c10 */ /* 0x000fe200097fe4ff */
[----:B------:R-:W-:Y:S06]  /*17c0*/  @!P0 BRA `(.L_x_14) ;  /* 0x0000000000588947 */ /* 0x000fec0003800000 */
[----:B-1----:R-:W-:Y:S01]  /*17d0*/  LEA R13, R0, R15, 0x7 ;  /* 0x0000000f000d7211 */ /* 0x002fe200078e38ff */
[----:B------:R-:W0:Y:S04]  /*17e0*/  LDCU UR4, c[0x0][0x38c] ;  /* 0x00007180ff0477ac */ /* 0x000e280008000800 */
[----:B------:R-:W-:-:S04]  /*17f0*/  IMAD.WIDE R10, R13, 0x4, R4 ;  /* 0x000000040d0a7825 */ /* 0x000fc800078e0204 */
[C---:B------:R-:W-:Y:S01]  /*1800*/  IMAD.WIDE R8, R13.reuse, 0x4, R2 ;  /* 0x000000040d087825 */ /* 0x040fe200078e0202 */
[----:B------:R-:W0:Y:S04]  /*1810*/  LDG.E R16, desc[UR14][R10.64] ;  /* 0x0000000e0a107981 */ /* 0x000e28000c1e1900 */
[----:B------:R-:W0:Y:S01]  /*1820*/  LDG.E R17, desc[UR14][R8.64] ;  /* 0x0000000e08117981 */ /* 0x000e22000c1e1900 */
[----:B------:R-:W-:-:S04]  /*1830*/  IMAD.WIDE R12, R13, 0x4, R6 ;  /* 0x000000040d0c7825 */ /* 0x000fc800078e0206 */
[----:B0-----:R-:W-:-:S05]  /*1840*/  IMAD R17, R16, UR4, R17 ;  /* 0x0000000410117c24 */ /* 0x001fca000f8e0211 */
[----:B------:R0:W-:Y:S04]  /*1850*/  STG.E desc[UR14][R12.64], R17 ;  /* 0x000000110c007986 */ /* 0x0001e8000c10190e */
[----:B------:R-:W2:Y:S04]  /*1860*/  LDG.E R16, desc[UR14][R10.64+0x200] ;  /* 0x0002000e0a107981 */ /* 0x000ea8000c1e1900 */
[----:B------:R-:W2:Y:S02]  /*1870*/  LDG.E R19, desc[UR14][R8.64+0x200] ;  /* 0x0002000e08137981 */ /* 0x000ea4000c1e1900 */
[----:B--2---:R-:W-:-:S05]  /*1880*/  IMAD R19, R16, UR4, R19 ;  /* 0x0000000410137c24 */ /* 0x004fca000f8e0213 */
[----:B------:R0:W-:Y:S04]  /*1890*/  STG.E desc[UR14][R12.64+0x200], R19 ;  /* 0x000200130c007986 */ /* 0x0001e8000c10190e */
[----:B------:R-:W2:Y:S04]  /*18a0*/  LDG.E R16, desc[UR14][R10.64+0x400] ;  /* 0x0004000e0a107981 */ /* 0x000ea8000c1e1900 */
[----:B------:R-:W2:Y:S02]  /*18b0*/  LDG.E R21, desc[UR14][R8.64+0x400] ;  /* 0x0004000e08157981 */ /* 0x000ea4000c1e1900 */
[----:B--2---:R-:W-:-:S05]  /*18c0*/  IMAD R21, R16, UR4, R21 ;  /* 0x0000000410157c24 */ /* 0x004fca000f8e0215 */
[----:B------:R0:W-:Y:S04]  /*18d0*/  STG.E desc[UR14][R12.64+0x400], R21 ;  /* 0x000400150c007986 */ /* 0x0001e8000c10190e */
[----:B------:R-:W2:Y:S04]  /*18e0*/  LDG.E R16, desc[UR14][R10.64+0x600] ;  /* 0x0006000e0a107981 */ /* 0x000ea8000c1e1900 */
[----:B------:R-:W2:Y:S01]  /*18f0*/  LDG.E R23, desc[UR14][R8.64+0x600] ;  /* 0x0006000e08177981 */ /* 0x000ea2000c1e1900 */
[----:B------:R-:W-:Y:S01]  /*1900*/  IADD3 R0, PT, PT, R0, 0x4, RZ ;  /* 0x0000000400007810 */ /* 0x000fe20007ffe0ff */
[----:B--2---:R-:W-:-:S05]  /*1910*/  IMAD R23, R16, UR4, R23 ;  /* 0x0000000410177c24 */ /* 0x004fca000f8e0217 */
[----:B------:R0:W-:Y:S02]  /*1920*/  STG.E desc[UR14][R12.64+0x600], R23 ;  /* 0x000600170c007986 */ /* 0x0001e4000c10190e */
.L_x_14:
[----:B------:R-:W-:Y:S05]  /*1930*/  @!P1 EXIT ;  /* 0x000000000000994d */ /* 0x000fea0003800000 */
[----:B------:R-:W-:Y:S02]  /*1940*/  ISETP.NE.AND P0, PT, R18, 0x1, PT ;  /* 0x000000011200780c */ /* 0x000fe40003f05270 */
[----:B------:R-:W-:-:S04]  /*1950*/  LOP3.LUT R14, R14, 0x1, RZ, 0xc0, !PT ;  /* 0x000000010e0e7812 */ /* 0x000fc800078ec0ff */
[----:B------:R-:W-:-:S07]  /*1960*/  ISETP.NE.U32.AND P1, PT, R14, 0x1, PT ;  /* 0x000000010e00780c */ /* 0x000fce0003f25070 */
[----:B------:R-:W-:Y:S06]  /*1970*/  @!P0 BRA `(.L_x_15) ;  /* 0x0000000000388947 */ /* 0x000fec0003800000 */
[----:B01----:R-:W-:Y:S01]  /*1980*/  IMAD R13, R0, 0x80, R15 ;  /* 0x00000080000d7824 */ /* 0x003fe200078e020f */
[----:B------:R-:W0:Y:S03]  /*1990*/  LDCU UR4, c[0x0][0x38c] ;  /* 0x00007180ff0477ac */ /* 0x000e260008000800 */
[----:B------:R-:W-:-:S04]  /*19a0*/  IMAD.WIDE R8, R13, 0x4, R4 ;  /* 0x000000040d087825 */ /* 0x000fc800078e0204 */
[C---:B------:R-:W-:Y:S01]  /*19b0*/  IMAD.WIDE R10, R13.reuse, 0x4, R2 ;  /* 0x000000040d0a7825 */ /* 0x040fe200078e0202 */
[----:B------:R-:W0:Y:S04]  /*19c0*/  LDG.E R14, desc[UR14][R8.64] ;  /* 0x0000000e080e7981 */ /* 0x000e28000c1e1900 */
[----:B------:R-:W0:Y:S01]  /*19d0*/  LDG.E R17, desc[UR14][R10.64] ;  /* 0x0000000e0a117981 */ /* 0x000e22000c1e1900 */
[----:B------:R-:W-:-:S04]  /*19e0*/  IMAD.WIDE R12, R13, 0x4, R6 ;  /* 0x000000040d0c7825 */ /* 0x000fc800078e0206 */
[----:B0-----:R-:W-:-:S05]  /*19f0*/  IMAD R17, R14, UR4, R17 ;  /* 0x000000040e117c24 */ /* 0x001fca000f8e0211 */
[----:B------:R2:W-:Y:S04]  /*1a00*/  STG.E desc[UR14][R12.64], R17 ;  /* 0x000000110c007986 */ /* 0x0005e8000c10190e */
[----:B------:R-:W3:Y:S04]  /*1a10*/  LDG.E R14, desc[UR14][R8.64+0x200] ;  /* 0x0002000e080e7981 */ /* 0x000ee8000c1e1900 */
[----:B------:R-:W3:Y:S01]  /*1a20*/  LDG.E R19, desc[UR14][R10.64+0x200] ;  /* 0x0002000e0a137981 */ /* 0x000ee2000c1e1900 */
[----:B------:R-:W-:Y:S01]  /*1a30*/  IADD3 R0, PT, PT, R0, 0x2, RZ ;  /* 0x0000000200007810 */ /* 0x000fe20007ffe0ff */
[----:B---3--:R-:W-:-:S05]  /*1a40*/  IMAD R19, R14, UR4, R19 ;  /* 0x000000040e137c24 */ /* 0x008fca000f8e0213 */
[----:B------:R2:W-:Y:S02]  /*1a50*/  STG.E desc[UR14][R12.64+0x200], R19 ;  /* 0x000200130c007986 */ /* 0x0005e4000c10190e */
.L_x_15:
[----:B------:R-:W-:Y:S05]  /*1a60*/  @P1 EXIT ;  /* 0x000000000000194d */ /* 0x000fea0003800000 */
[----:B-1----:R-:W-:Y:S01]  /*1a70*/  LEA R15, R0, R15, 0x7 ;  /* 0x0000000f000f7211 */ /* 0x002fe200078e38ff */
[----:B------:R-:W1:Y:S04]  /*1a80*/  LDCU UR4, c[0x0][0x38c] ;  /* 0x00007180ff0477ac */ /* 0x000e680008000800 */
[----:B------:R-:W-:-:S04]  /*1a90*/  IMAD.WIDE R4, R15, 0x4, R4 ;  /* 0x000000040f047825 */ /* 0x000fc800078e0204 */
[C---:B------:R-:W-:Y:S02]  /*1aa0*/  IMAD.WIDE R2, R15.reuse, 0x4, R2 ;  /* 0x000000040f027825 */ /* 0x040fe400078e0202 */
[----:B------:R-:W1:Y:S04]  /*1ab0*/  LDG.E R4, desc[UR14][R4.64] ;  /* 0x0000000e04047981 */ /* 0x000e68000c1e1900 */
[----:B------:R-:W1:Y:S01]  /*1ac0*/  LDG.E R3, desc[UR14][R2.64] ;  /* 0x0000000e02037981 */ /* 0x000e62000c1e1900 */
[----:B------:R-:W-:-:S04]  /*1ad0*/  IMAD.WIDE R6, R15, 0x4, R6 ;  /* 0x000000040f067825 */ /* 0x000fc800078e0206 */
[----:B-1----:R-:W-:-:S05]  /*1ae0*/  IMAD R9, R4, UR4, R3 ;  /* 0x0000000404097c24 */ /* 0x002fca000f8e0203 */
[----:B------:R-:W-:Y:S01]  /*1af0*/  STG.E desc[UR14][R6.64], R9 ;  /* 0x0000000906007986 */ /* 0x000fe2000c10190e */
[----:B------:R-:W-:Y:S05]  /*1b00*/  EXIT ;  /* 0x000000000000794d */ /* 0x000fea0003800000 */
.L_x_16:
[----:B------:R-:W-:-:S00]  /*1b10*/  BRA `(.L_x_16) ;  /* 0xfffffffc00fc7947 */ /* 0x000fc0000383ffff */
[----:B------:R-:W-:-:S00]  /*1b20*/  NOP ;  /* 0x0000000000007918 */ /* 0x000fc00000000000 */
        /* <DEDUP_REMOVED lines=13> */
.L_x_35:


//--------------------- .text._ZN3cub18CUB_300001_SM_10006detail9transform16transform_kernelINS2_10policy_hubILb1EN4cuda3std3__45tupleIJN6thrust24THRUST_300001_SM_1000_NS6detail15normal_iteratorINSA_10device_ptrIiEEEESF_EEEE10policy1000Ei10saxpy_funcSF_JPiSK_EEEvT0_iT1_T2_DpNS2_10kernel_argIT3_EE --------------------------
	.section	.text._ZN3cub18CUB_300001_SM_10006detail9transform16transform_kernelINS2_10policy_hubILb1EN4cuda3std3__45tupleIJN6thrust24THRUST_300001_SM_1000_NS6detail15normal_iteratorINSA_10device_ptrIiEEEESF_EEEE10policy1000Ei10saxpy_funcSF_JPiSK_EEEvT0_iT1_T2_DpNS2_10kernel_argIT3_EE,"ax",@progbits
	.align	128
        .global         _ZN3cub18CUB_300001_SM_10006detail9transform16transform_kernelINS2_10policy_hubILb1EN4cuda3std3__45tupleIJN6thrust24THRUST_300001_SM_1000_NS6detail15normal_iteratorINSA_10device_ptrIiEEEESF_EEEE10policy1000Ei10saxpy_funcSF_JPiSK_EEEvT0_iT1_T2_DpNS2_10kernel_argIT3_EE
        .type           _ZN3cub18CUB_300001_SM_10006detail9transform16transform_kernelINS2_10policy_hubILb1EN4cuda3std3__45tupleIJN6thrust24THRUST_300001_SM_1000_NS6detail15normal_iteratorINSA_10device_ptrIiEEEESF_EEEE10policy1000Ei10saxpy_funcSF_JPiSK_EEEvT0_iT1_T2_DpNS2_10kernel_argIT3_EE,@function
        .size           _ZN3cub18CUB_300001_SM_10006detail9transform16transform_kernelINS2_10policy_hubILb1EN4cuda3std3__45tupleIJN6thrust24THRUST_300001_SM_1000_NS6detail15normal_iteratorINSA_10device_ptrIiEEEESF_EEEE10policy1000Ei10saxpy_funcSF_JPiSK_EEEvT0_iT1_T2_DpNS2_10kernel_argIT3_EE,(.L_x_36 - _ZN3cub18CUB_300001_SM_10006detail9transform16transform_kernelINS2_10policy_hubILb1EN4cuda3std3__45tupleIJN6thrust24THRUST_300001_SM_1000_NS6detail15normal_iteratorINSA_10device_ptrIiEEEESF_EEEE10policy1000Ei10saxpy_funcSF_JPiSK_EEEvT0_iT1_T2_DpNS2_10kernel_argIT3_EE)
        .other          _ZN3cub18CUB_300001_SM_10006detail9transform16transform_kernelINS2_10policy_hubILb1EN4cuda3std3__45tupleIJN6thrust24THRUST_300001_SM_1000_NS6detail15normal_iteratorINSA_10device_ptrIiEEEESF_EEEE10policy1000Ei10saxpy_funcSF_JPiSK_EEEvT0_iT1_T2_DpNS2_10kernel_argIT3_EE,@"STO_CUDA_ENTRY STV_DEFAULT"
_ZN3cub18CUB_300001_SM_10006detail9transform16transform_kernelINS2_10policy_hubILb1EN4cuda3std3__45tupleIJN6thrust24THRUST_300001_SM_1000_NS6detail15normal_iteratorINSA_10device_ptrIiEEEESF_EEEE10policy1000Ei10saxpy_funcSF_JPiSK_EEEvT0_iT1_T2_DpNS2_10kernel_argIT3_EE:
.text._ZN3cub18CUB_300001_SM_10006detail9transform16transform_kernelINS2_10policy_hubILb1EN4cuda3std3__45tupleIJN6thrust24THRUST_300001_SM_1000_NS6detail15normal_iteratorINSA_10device_ptrIiEEEESF_EEEE10policy1000Ei10saxpy_funcSF_JPiSK_EEEvT0_iT1_T2_DpNS2_10kernel_argIT3_EE:
[----:B------:R-:W-:Y:S08]  /*0000*/  LDC R1, c[0x0][0x37c] ;  /* 0x0000df00ff017b82 */ /* 0x000ff00000000800 */
[----:B------:R-:W0:Y:S01]  /*0010*/  S2UR UR18, SR_CTAID.X ;  /* 0x00000000001279c3 */ /* 0x000e220000002500 */
[----:B------:R-:W1:Y:S01]  /*0020*/  LDCU.64 UR12, c[0x0][0x380] ;  /* 0x00007000ff0c77ac */ /* 0x000e620008000a00 */
[----:B------:R-:W2:Y:S01]  /*0030*/  S2R R0, SR_TID.X ;  /* 0x0000000000007919 */ /* 0x000ea20000002100 */
[----:B------:R-:W-:Y:S01]  /*0040*/  BSSY.RECONVERGENT B0, `(.L_x_17) ;  /* 0x0000020000007945 */ /* 0x000fe20003800200 */
[----:B-1----:R-:W-:-:S04]  /*0050*/  USHF.L.U32 UR11, UR13, 0x7, URZ ;  /* 0x000000070d0b7899 */ /* 0x002fc800080006ff */
[----:B0-----:R-:W-:-:S04]  /*0060*/  UIMAD UR8, UR11, UR18, URZ ;  /* 0x000000120b0872a4 */ /* 0x001fc8000f8e02ff */
[----:B------:R-:W-:-:S04]  /*0070*/  UIADD3 UR10, UPT, UPT, -UR8, UR12, URZ ;  /* 0x0000000c080a7290 */ /* 0x000fc8000fffe1ff */
[----:B------:R-:W-:Y:S01]  /*0080*/  UISETP.LT.AND UP0, UPT, UR11, UR10, UPT ;  /* 0x0000000a0b00728c */ /* 0x000fe2000bf01270 */
[----:B--2---:R-:W-:-:S03]  /*0090*/  SHF.L.U32 R4, R0, 0x7, RZ ;  /* 0x0000000700047819 */ /* 0x004fc600000006ff */
[----:B------:R-:W-:-:S04]  /*00a0*/  USEL UR12, UR11, UR10, UP0 ;  /* 0x0000000a0b0c7287 */ /* 0x000fc80008000000 */
[----:B------:R-:W-:-:S06]  /*00b0*/  USHF.L.U32 UR4, UR12, 0x2, URZ ;  /* 0x000000020c047899 */ /* 0x000fcc00080006ff */
[----:B------:R-:W-:-:S13]  /*00c0*/  ISETP.GE.AND P0, PT, R4, UR4, PT ;  /* 0x0000000404007c0c */ /* 0x000fda000bf06270 */
[----:B------:R-:W-:Y:S05]  /*00d0*/  @P0 BRA `(.L_x_18) ;  /* 0x0000000000580947 */ /* 0x000fea0003800000 */
[----:B------:R-:W0:Y:S01]  /*00e0*/  LDC.64 R2, c[0x0][0x398] ;  /* 0x0000e600ff027b82 */ /* 0x000e220000000a00 */
[----:B------:R-:W-:Y:S01]  /*00f0*/  MOV R7, UR8 ;  /* 0x0000000800077c02 */ /* 0x000fe20008000f00 */
[----:B------:R-:W-:Y:S01]  /*0100*/  BSSY.RECONVERGENT B1, `(.L_x_19) ;  /* 0x000000a000017945 */ /* 0x000fe20003800200 */
[----:B------:R-:W-:Y:S02]  /*0110*/  IMAD.MOV.U32 R5, RZ, RZ, R4 ;  /* 0x000000ffff057224 */ /* 0x000fe400078e0004 */
[----:B0-----:R-:W-:-:S04]  /*0120*/  IMAD.WIDE.U32 R2, R0, 0x80, R2 ;  /* 0x0000008000027825 */ /* 0x001fc800078e0002 */
[----:B------:R-:W-:-:S07]  /*0130*/  IMAD.WIDE R2, R7, 0x4, R2 ;  /* 0x0000000407027825 */ /* 0x000fce00078e0202 */
.L_x_20:
[----:B------:R-:W-:Y:S01]  /*0140*/  IADD3 R5, PT, PT, R5, 0x4000, RZ ;  /* 0x0000400005057810 */ /* 0x000fe20007ffe0ff */
[----:B------:R0:W-:Y:S03]  /*0150*/  CCTL.E.PF2 [R2] ;  /* 0x000000000200798f */ /* 0x0001e60000800100 */
[----:B------:R-:W-:Y:S02]  /*0160*/  ISETP.GE.AND P0, PT, R5, UR4, PT ;  /* 0x0000000405007c0c */ /* 0x000fe4000bf06270 */
[----:B0-----:R-:W-:-:S04]  /*0170*/  IADD3 R2, P1, PT, R2, 0x4000, RZ ;  /* 0x0000400002027810 */ /* 0x001fc80007f3e0ff */
[----:B------:R-:W-:-:S07]  /*0180*/  IADD3.X R3, PT, PT, RZ, R3, RZ, P1, !PT ;  /* 0x00000003ff037210 */ /* 0x000fce0000ffe4ff */
[----:B------:R-:W-:Y:S05]  /*0190*/  @!P0 BRA `(.L_x_20) ;  /* 0xfffffffc00e88947 */ /* 0x000fea000383ffff */
[----:B------:R-:W-:Y:S05]  /*01a0*/  BSYNC.RECONVERGENT B1 ;  /* 0x0000000000017941 */ /* 0x000fea0003800200 */
.L_x_19:
[----:B------:R-:W0:Y:S02]  /*01b0*/  LDC.64 R2, c[0x0][0x3a8] ;  /* 0x0000ea00ff027b82 */ /* 0x000e240000000a00 */
[----:B0-----:R-:W-:-:S04]  /*01c0*/  IMAD.WIDE.U32 R2, R0, 0x80, R2 ;  /* 0x0000008000027825 */ /* 0x001fc800078e0002 */
[----:B------:R-:W-:-:S07]  /*01d0*/  IMAD.WIDE R2, R7, 0x4, R2 ;  /* 0x0000000407027825 */ /* 0x000fce00078e0202 */
.L_x_21:
[----:B------:R-:W-:Y:S01]  /*01e0*/  VIADD R4, R4, 0x4000 ;  /* 0x0000400004047836 */ /* 0x000fe20000000000 */
[----:B------:R0:W-:Y:S04]  /*01f0*/  CCTL.E.PF2 [R2] ;  /* 0x000000000200798f */ /* 0x0001e80000800100 */
[----:B------:R-:W-:Y:S02]  /*0200*/  ISETP.GE.AND P0, PT, R4, UR4, PT ;  /* 0x0000000404007c0c */ /* 0x000fe4000bf06270 */
[----:B0-----:R-:W-:-:S04]  /*0210*/  IADD3 R2, P1, PT, R2, 0x4000, RZ ;  /* 0x0000400002027810 */ /* 0x001fc80007f3e0ff */
[----:B------:R-:W-:-:S07]  /*0220*/  IADD3.X R3, PT, PT, RZ, R3, RZ, P1, !PT ;  /* 0x00000003ff037210 */ /* 0x000fce0000ffe4ff */
[----:B------:R-:W-:Y:S05]  /*0230*/  @!P0 BRA `(.L_x_21) ;  /* 0xfffffffc00e88947 */ /* 0x000fea000383ffff */
.L_x_18:
[----:B------:R-:W-:Y:S05]  /*0240*/  BSYNC.RECONVERGENT B0 ;  /* 0x0000000000007941 */ /* 0x000fea0003800200 */
.L_x_17:
[----:B------:R-:W0:Y:S01]  /*0250*/  LDCU.128 UR4, c[0x0][0x390] ;  /* 0x00007200ff0477ac */ /* 0x000e220008000c00 */
[----:B------:R-:W-:Y:S01]  /*0260*/  UIMAD.WIDE UR8, UR8, 0x4, URZ ;  /* 0x00000004080878a5 */ /* 0x000fe2000f8e02ff */
[----:B------:R-:W1:Y:S01]  /*0270*/  LDCU.64 UR20, c[0x0][0x358] ;  /* 0x00006b00ff1477ac */ /* 0x000e620008000a00 */
[----:B------:R-:W2:Y:S02]  /*0280*/  LDCU.64 UR14, c[0x0][0x3a8] ;  /* 0x00007500ff0e77ac */ /* 0x000ea40008000a00 */
[----:B0-----:R-:W-:-:S04]  /*0290*/  UIADD3 UR16, UP0, UPT, UR8, UR4, URZ ;  /* 0x0000000408107290 */ /* 0x001fc8000ff1e0ff */
[----:B------:R-:W-:Y:S02]  /*02a0*/  UIADD3.X UR17, UPT, UPT, UR9, UR5, URZ, UP0, !UPT ;  /* 0x0000000509117290 */ /* 0x000fe400087fe4ff */
[----:B------:R-:W-:-:S09]  /*02b0*/  UISETP.GT.AND UP0, UPT, UR11, UR10, UPT ;  /* 0x0000000a0b00728c */ /* 0x000fd2000bf04270 */
[----:B-12---:R-:W-:Y:S05]  /*02c0*/  BRA.U UP0, `(.L_x_22) ;  /* 0x0000000900647547 */ /* 0x006fea000b800000 */
[----:B------:R-:W-:-:S06]  /*02d0*/  UISETP.GE.AND UP0, UPT, UR13, 0x1, UPT ;  /* 0x000000010d00788c */ /* 0x000fcc000bf06270 */
[----:B------:R-:W-:-:S13]  /*02e0*/  PLOP3.LUT P0, PT, PT, PT, UP0, 0x80, 0x8 ;  /* 0x000000000008781c */ /* 0x000fda0003f0f008 */
[----:B------:R-:W-:Y:S05]  /*02f0*/  @!P0 EXIT ;  /* 0x000000000000894d */ /* 0x000fea0003800000 */
[----:B------:R-:W-:Y:S01]  /*0300*/  UISETP.GE.U32.AND UP0, UPT, UR13, 0x8, UPT ;  /* 0x000000080d00788c */ /* 0x000fe2000bf06070 */
[----:B------:R-:W-:-:S08]  /*0310*/  HFMA2 R10, -RZ, RZ, 0, 0 ;  /* 0x00000000ff0a7431 */ /* 0x000fd000000001ff */
[----:B------:R-:W-:Y:S05]  /*0320*/  BRA.U !UP0, `(.L_x_23) ;  /* 0x00000005082c7547 */ /* 0x000fea000b800000 */
[----:B------:R-:W0:Y:S01]  /*0330*/  LDC.64 R2, c[0x0][0x390] ;  /* 0x0000e400ff027b82 */ /* 0x000e220000000a00 */
[----:B------:R-:W-:Y:S01]  /*0340*/  UMOV UR10, UR8 ;  /* 0x00000008000a7c82 */ /* 0x000fe20008000000 */
[----:B------:R-:W-:Y:S01]  /*0350*/  UMOV UR11, UR9 ;  /* 0x00000009000b7c82 */ /* 0x000fe20008000000 */
[----:B------:R-:W-:Y:S02]  /*0360*/  UIADD3 UR9, UP2, UPT, UR10, 0x600, URZ ;  /* 0x000006000a097890 */ /* 0x000fe4000ff5e0ff */
[----:B------:R-:W-:Y:S02]  /*0370*/  ULOP3.LUT UR8, UR13, 0x7ffffff8, URZ, 0xc0, !UPT ;  /* 0x7ffffff80d087892 */ /* 0x000fe4000f8ec0ff */
[----:B------:R-:W-:Y:S01]  /*0380*/  UIADD3 UR12, UP0, UPT, UR9, UR4, URZ ;  /* 0x00000004090c7290 */ /* 0x000fe2000ff1e0ff */
[----:B------:R-:W1:Y:S01]  /*0390*/  LDC.64 R4, c[0x0][0x398] ;  /* 0x0000e600ff047b82 */ /* 0x000e620000000a00 */
[----:B------:R-:W-:Y:S02]  /*03a0*/  UIADD3.X UR4, UPT, UPT, URZ, UR11, URZ, UP2, !UPT ;  /* 0x0000000bff047290 */ /* 0x000fe400097fe4ff */
[----:B------:R-:W-:-:S02]  /*03b0*/  UIADD3 UR6, UP1, UPT, UR9, UR6, URZ ;  /* 0x0000000609067290 */ /* 0x000fc4000ff3e0ff */
[----:B------:R-:W-:Y:S01]  /*03c0*/  UIADD3 UR14, UP2, UPT, UR9, UR14, URZ ;  /* 0x0000000e090e7290 */ /* 0x000fe2000ff5e0ff */
[----:B------:R-:W2:Y:S02]  /*03d0*/  LDCU UR19, c[0x0][0x388] ;  /* 0x00007100ff1377ac */ /* 0x000ea40008000800 */
[----:B------:R-:W3:Y:S01]  /*03e0*/  LDC.64 R6, c[0x0][0x3a8] ;  /* 0x0000ea00ff067b82 */ /* 0x000ee20000000a00 */
[----:B------:R-:W-:Y:S02]  /*03f0*/  UIADD3.X UR7, UPT, UPT, UR4, UR7, URZ, UP1, !UPT ;  /* 0x0000000704077290 */ /* 0x000fe40008ffe4ff */
[----:B------:R-:W-:Y:S02]  /*0400*/  UIADD3.X UR5, UPT, UPT, UR4, UR5, URZ, UP0, !UPT ;  /* 0x0000000504057290 */ /* 0x000fe400087fe4ff */
[----:B------:R-:W-:Y:S01]  /*0410*/  UIADD3.X UR15, UPT, UPT, UR4, UR15, URZ, UP2, !UPT ;  /* 0x0000000f040f7290 */ /* 0x000fe200097fe4ff */
[----:B0-----:R-:W-:Y:S01]  /*0420*/  IMAD.WIDE.U32 R2, R0, 0x4, R2 ;  /* 0x0000000400027825 */ /* 0x001fe200078e0002 */
[----:B------:R-:W-:-:S03]  /*0430*/  UIADD3 UR8, UPT, UPT, -UR8, URZ, URZ ;  /* 0x000000ff08087290 */ /* 0x000fc6000fffe1ff */
[----:B-1----:R-:W-:-:S04]  /*0440*/  IMAD.WIDE.U32 R4, R0, 0x4, R4 ;  /* 0x0000000400047825 */ /* 0x002fc800078e0004 */
[----:B---3--:R-:W-:-:S04]  /*0450*/  IMAD.WIDE.U32 R6, R0, 0x4, R6 ;  /* 0x0000000400067825 */ /* 0x008fc800078e0006 */
[----:B--2---:R-:W-:-:S07]  /*0460*/  VIADD R0, R0, 0x80 ;  /* 0x0000008000007836 */ /* 0x004fce0000000000 */
.L_x_24:
        /* <DEDUP_REMOVED lines=10> */
[----:B------:R-:W-:-:S02]  /*0510*/  MOV R11, UR15 ;  /* 0x0000000f000b7c02 */ /* 0x000fc40008000f00 */
[----:B------:R-:W-:Y:S01]  /*0520*/  IADD3.X R17, PT, PT, R3, UR11, RZ, P0, !PT ;  /* 0x0000000b03117c10 */ /* 0x000fe200087fe4ff */
[----:B------:R-:W-:-:S04]  /*0530*/  IMAD.WIDE R8, R0, 0x4, R8 ;  /* 0x0000000400087825 */ /* 0x000fc800078e0208 */
        /* <DEDUP_REMOVED lines=14> */
[----:B------:R-:W3:Y:S04]  /*0620*/  LDG.E R14, desc[UR20][R8.64+-0x200] ;  /* 0xfffe0014080e7981 */ /* 0x000ee8000c1e1900 */
[----:B0-----:R-:W3:Y:S02]  /*0630*/  LDG.E R17, desc[UR20][R10.64+-0x200] ;  /* 0xfffe00140a117981 */ /* 0x001ee4000c1e1900 */
        /* <DEDUP_REMOVED lines=16> */
[----:B------:R-:W-:Y:S02]  /*0740*/  UIADD3 UR10, UP0, UPT, UR10, 0x1000, URZ ;  /* 0x000010000a0a7890 */ /* 0x000fe4000ff1e0ff */
[----:B------:R-:W-:-:S02]  /*0750*/  UIADD3 UR8, UPT, UPT, UR8, 0x8, URZ ;  /* 0x0000000808087890 */ /* 0x000fc4000fffe0ff */
[----:B------:R-:W-:Y:S02]  /*0760*/  UIADD3.X UR11, UPT, UPT, URZ, UR11, URZ, UP0, !UPT ;  /* 0x0000000bff0b7290 */ /* 0x000fe400087fe4ff */
[----:B------:R-:W-:Y:S01]  /*0770*/  UISETP.NE.AND UP0, UPT, UR8, URZ, UPT ;  /* 0x000000ff0800728c */ /* 0x000fe2000bf05270 */
[----:B------:R-:W-:Y:S01]  /*0780*/  IADD3 R0, PT, PT, R0, 0x400, RZ ;  /* 0x0000040000007810 */ /* 0x000fe20007ffe0ff */
[----:B--2---:R-:W-:-:S05]  /*0790*/  IMAD R17, R14, UR19, R17 ;  /* 0x000000130e117c24 */ /* 0x004fca000f8e0211 */
[----:B------:R3:W-:Y:S02]  /*07a0*/  STG.E desc[UR20][R12.64+0x600], R17 ;  /* 0x000600110c007986 */ /* 0x0007e4000c101914 */
[----:B------:R-:W-:Y:S05]  /*07b0*/  BRA.U UP0, `(.L_x_24) ;  /* 0xfffffffd002c7547 */ /* 0x000fea000b83ffff */
[----:B------:R-:W0:Y:S02]  /*07c0*/  LDC R10, c[0x0][0x384] ;  /* 0x0000e100ff0a7b82 */ /* 0x000e240000000800 */
[----:B0-----:R-:W-:-:S07]  /*07d0*/  LOP3.LUT R10, R10, 0x7ffffff8, RZ, 0xc0, !PT ;  /* 0x7ffffff80a0a7812 */ /* 0x001fce00078ec0ff */
.L_x_23:
[----:B------:R-:W0:Y:S02]  /*07e0*/  LDC R0, c[0x0][0x384] ;  /* 0x0000e100ff007b82 */ /* 0x000e240000000800 */
[----:B0-----:R-:W-:-:S13]  /*07f0*/  LOP3.LUT P0, R3, R0, 0x7, RZ, 0xc0, !PT ;  /* 0x0000000700037812 */ /* 0x001fda000780c0ff */
[----:B------:R-:W-:Y:S05]  /*0800*/  @!P0 EXIT ;  /* 0x000000000000894d */ /* 0x000fea0003800000 */
[----:B------:R-:W0:Y:S01]  /*0810*/  LDCU.64 UR4, c[0x0][0x3a8] ;  /* 0x00007500ff0477ac */ /* 0x000e220008000a00 */
[C---:B------:R-:W-:Y:S01]  /*0820*/  SHF.L.U32 R2, R0.reuse, 0x7, RZ ;  /* 0x0000000700027819 */ /* 0x040fe200000006ff */
[----:B------:R-:W1:Y:S01]  /*0830*/  S2R R11, SR_TID.X ;  /* 0x00000000000b7919 */ /* 0x000e620000002100 */
[----:B------:R-:W-:Y:S01]  /*0840*/  ISETP.GE.U32.AND P0, PT, R3, 0x4, PT ;  /* 0x000000040300780c */ /* 0x000fe20003f06070 */
[----:B------:R-:W2:Y:S01]  /*0850*/  LDCU.64 UR6, c[0x0][0x398] ;  /* 0x00007300ff0677ac */ /* 0x000ea20008000a00 */
[----:B------:R-:W-:Y:S01]  /*0860*/  LOP3.LUT R16, R0, 0x3, RZ, 0xc0, !PT ;  /* 0x0000000300107812 */ /* 0x000fe200078ec0ff */
[----:B------:R-:W-:-:S03]  /*0870*/  IMAD R2, R2, UR18, RZ ;  /* 0x0000001202027c24 */ /* 0x000fc6000f8e02ff */
[----:B------:R-:W-:Y:S01]  /*0880*/  ISETP.NE.AND P1, PT, R16, RZ, PT ;  /* 0x000000ff1000720c */ /* 0x000fe20003f25270 */
[----:B------:R-:W-:-:S03]  /*0890*/  IMAD.WIDE R4, R2, 0x4, RZ ;  /* 0x0000000402047825 */ /* 0x000fc600078e02ff */
[C---:B0-----:R-:W-:Y:S02]  /*08a0*/  IADD3 R2, P2, PT, R4.reuse, UR4, RZ ;  /* 0x0000000404027c10 */ /* 0x041fe4000ff5e0ff */
[----:B--2---:R-:W-:Y:S02]  /*08b0*/  IADD3 R4, P3, PT, R4, UR6, RZ ;  /* 0x0000000604047c10 */ /* 0x004fe4000ff7e0ff */
[C---:B------:R-:W-:Y:S02]  /*08c0*/  IADD3.X R3, PT, PT, R5.reuse, UR5, RZ, P2, !PT ;  /* 0x0000000505037c10 */ /* 0x040fe400097fe4ff */
[----:B------:R-:W-:Y:S01]  /*08d0*/  IADD3.X R5, PT, PT, R5, UR7, RZ, P3, !PT ;  /* 0x0000000705057c10 */ /* 0x000fe20009ffe4ff */
[----:B------:R-:W-:Y:S08]  /*08e0*/  @!P0 BRA `(.L_x_25) ;  /* 0x00000000005c8947 */ /* 0x000ff00003800000 */
[----:B-1-3--:R-:W-:Y:S01]  /*08f0*/  IMAD R13, R10, 0x80, R11 ;  /* 0x000000800a0d7824 */ /* 0x00afe200078e020b */
[----:B------:R-:W0:Y:S03]  /*0900*/  LDCU UR4, c[0x0][0x388] ;  /* 0x00007100ff0477ac */ /* 0x000e260008000800 */
[----:B------:R-:W-:-:S04]  /*0910*/  IMAD.WIDE R8, R13, 0x4, R4 ;  /* 0x000000040d087825 */ /* 0x000fc800078e0204 */
[----:B------:R-:W-:Y:S01]  /*0920*/  IMAD.WIDE R6, R13, 0x4, R2 ;  /* 0x000000040d067825 */ /* 0x000fe200078e0202 */
[----:B------:R-:W0:Y:S04]  /*0930*/  LDG.E R14, desc[UR20][R8.64] ;  /* 0x00000014080e7981 */ /* 0x000e28000c1e1900 */
[----:B------:R-:W0:Y:S01]  /*0940*/  LDG.E R15, desc[UR20][R6.64] ;  /* 0x00000014060f7981 */ /* 0x000e22000c1e1900 */
[----:B------:R-:W-:-:S05]  /*0950*/  MOV R12, 0x4 ;  /* 0x00000004000c7802 */ /* 0x000fca0000000f00 */
[----:B------:R-:W-:-:S04]  /*0960*/  IMAD.WIDE R12, R13, R12, UR16 ;  /* 0x000000100d0c7e25 */ /* 0x000fc8000f8e020c */
        /* <DEDUP_REMOVED lines=15> */
.L_x_25:
[----:B------:R-:W-:Y:S05]  /*0a60*/  @!P1 EXIT ;  /* 0x000000000000994d */ /* 0x000fea0003800000 */
[----:B------:R-:W-:Y:S02]  /*0a70*/  ISETP.NE.AND P0, PT, R16, 0x1, PT ;  /* 0x000000011000780c */ /* 0x000fe40003f05270 */
[----:B------:R-:W-:-:S04]  /*0a80*/  LOP3.LUT R0, R0, 0x1, RZ, 0xc0, !PT ;  /* 0x0000000100007812 */ /* 0x000fc800078ec0ff */
[----:B------:R-:W-:-:S07]  /*0a90*/  ISETP.NE.U32.AND P1, PT, R0, 0x1, PT ;  /* 0x000000010000780c */ /* 0x000fce0003f25070 */
[----:B------:R-:W-:Y:S06]  /*0aa0*/  @!P0 BRA `(.L_x_26) ;  /* 0x00000000003c8947 */ /* 0x000fec0003800000 */
[----:B01-3--:R-:W-:Y:S01]  /*0ab0*/  IMAD R13, R10, 0x80, R11 ;  /* 0x000000800a0d7824 */ /* 0x00bfe200078e020b */
[----:B------:R-:W0:Y:S03]  /*0ac0*/  LDCU UR4, c[0x0][0x388] ;  /* 0x00007100ff0477ac */ /* 0x000e260008000800 */
[----:B------:R-:W-:-:S04]  /*0ad0*/  IMAD.WIDE R6, R13, 0x4, R4 ;  /* 0x000000040d067825 */ /* 0x000fc800078e0204 */
[----:B------:R-:W-:Y:S01]  /*0ae0*/  IMAD.WIDE R8, R13, 0x4, R2 ;  /* 0x000000040d087825 */ /* 0x000fe200078e0202 */
[----:B------:R-:W0:Y:S04]  /*0af0*/  LDG.E R0, desc[UR20][R6.64] ;  /* 0x0000001406007981 */ /* 0x000e28000c1e1900 */
[----:B------:R-:W0:Y:S01]  /*0b00*/  LDG.E R15, desc[UR20][R8.64] ;  /* 0x00000014080f7981 */ /* 0x000e22000c1e1900 */
[----:B------:R-:W-:-:S05]  /*0b10*/  HFMA2 R12, -RZ, RZ, 0, 2.384185791015625e-07 ;  /* 0x00000004ff0c7431 */ /* 0x000fca00000001ff */
[----:B------:R-:W-:-:S04]  /*0b20*/  IMAD.WIDE R12, R13, R12, UR16 ;  /* 0x000000100d0c7e25 */ /* 0x000fc8000f8e020c */
[----:B0-----:R-:W-:-:S05]  /*0b30*/  IMAD R15, R0, UR4, R15 ;  /* 0x00000004000f7c24 */ /* 0x001fca000f8e020f */
[----:B------:R2:W-:Y:S04]  /*0b40*/  STG.E desc[UR20][R12.64], R15 ;  /* 0x0000000f0c007986 */ /* 0x0005e8000c101914 */
[----:B------:R-:W3:Y:S04]  /*0b50*/  LDG.E R0, desc[UR20][R6.64+0x200] ;  /* 0x0002001406007981 */ /* 0x000ee8000c1e1900 */
[----:B------:R-:W3:Y:S01]  /*0b60*/  LDG.E R17, desc[UR20][R8.64+0x200] ;  /* 0x0002001408117981 */ /* 0x000ee2000c1e1900 */
[----:B------:R-:W-:Y:S01]  /*0b70*/  IADD3 R10, PT, PT, R10, 0x2, RZ ;  /* 0x000000020a0a7810 */ /* 0x000fe20007ffe0ff */
[----:B---3--:R-:W-:-:S05]  /*0b80*/  IMAD R17, R0, UR4, R17 ;  /* 0x0000000400117c24 */ /* 0x008fca000f8e0211 */
[----:B------:R2:W-:Y:S02]  /*0b90*/  STG.E desc[UR20][R12.64+0x200], R17 ;  /* 0x000200110c007986 */ /* 0x0005e4000c101914 */
.L_x_26:
[----:B------:R-:W-:Y:S05]  /*0ba0*/  @P1 EXIT ;  /* 0x000000000000194d */ /* 0x000fea0003800000 */
[----:B-1----:R-:W-:Y:S01]  /*0bb0*/  IMAD R7, R10, 0x80, R11 ;  /* 0x000000800a077824 */ /* 0x002fe200078e020b */
[----:B------:R-:W1:Y:S03]  /*0bc0*/  LDCU UR4, c[0x0][0x388] ;  /* 0x00007100ff0477ac */ /* 0x000e660008000800 */
[----:B------:R-:W-:-:S04]  /*0bd0*/  IMAD.WIDE R4, R7, 0x4, R4 ;  /* 0x0000000407047825 */ /* 0x000fc800078e0204 */
[----:B------:R-:W-:Y:S02]  /*0be0*/  IMAD.WIDE R2, R7, 0x4, R2 ;  /* 0x0000000407027825 */ /* 0x000fe400078e0202 */
[----:B------:R-:W1:Y:S04]  /*0bf0*/  LDG.E R4, desc[UR20][R4.64] ;  /* 0x0000001404047981 */ /* 0x000e68000c1e1900 */
[----:B------:R-:W1:Y:S01]  /*0c00*/  LDG.E R3, desc[UR20][R2.64] ;  /* 0x0000001402037981 */ /* 0x000e62000c1e1900 */
[----:B------:R-:W-:-:S05]  /*0c10*/  MOV R6, 0x4 ;  /* 0x0000000400067802 */ /* 0x000fca0000000f00 */
[----:B------:R-:W-:-:S04]  /*0c20*/  IMAD.WIDE R6, R7, R6, UR16 ;  /* 0x0000001007067e25 */ /* 0x000fc8000f8e0206 */
[----:B-1----:R-:W-:-:S05]  /*0c30*/  IMAD R9, R4, UR4, R3 ;  /* 0x0000000404097c24 */ /* 0x002fca000f8e0203 */
[----:B------:R-:W-:Y:S01]  /*0c40*/  STG.E desc[UR20][R6.64], R9 ;  /* 0x0000000906007986 */ /* 0x000fe2000c101914 */
[----:B------:R-:W-:Y:S05]  /*0c50*/  EXIT ;  /* 0x000000000000794d */ /* 0x000fea0003800000 */
.L_x_22:
[----:B------:R-:W0:Y:S02]  /*0c60*/  LDC R6, c[0x0][0x384] ;  /* 0x0000e100ff067b82 */ /* 0x000e240000000800 */
[----:B0-----:R-:W-:-:S13]  /*0c70*/  ISETP.GE.AND P0, PT, R6, 0x1, PT ;  /* 0x000000010600780c */ /* 0x001fda0003f06270 */
[----:B------:R-:W-:Y:S05]  /*0c80*/  @!P0 EXIT ;  /* 0x000000000000894d */ /* 0x000fea0003800000 */
[----:B------:R-:W0:Y:S01]  /*0c90*/  LDCU.64 UR4, c[0x0][0x398] ;  /* 0x00007300ff0477ac */ /* 0x000e220008000a00 */
[C---:B------:R-:W-:Y:S01]  /*0ca0*/  SHF.L.U32 R2, R6.reuse, 0x7, RZ ;  /* 0x0000000706027819 */ /* 0x040fe200000006ff */
[----:B------:R-:W1:Y:S01]  /*0cb0*/  S2R R0, SR_TID.X ;  /* 0x0000000000007919 */ /* 0x000e620000002100 */
[----:B------:R-:W-:Y:S01]  /*0cc0*/  HFMA2 R7, -RZ, RZ, 0, 0 ;  /* 0x00000000ff077431 */ /* 0x000fe200000001ff */
[----:B------:R-:W2:Y:S01]  /*0cd0*/  LDCU.64 UR6, c[0x0][0x3a8] ;  /* 0x00007500ff0677ac */ /* 0x000ea20008000a00 */
[----:B------:R-:W-:Y:S01]  /*0ce0*/  LOP3.LUT R20, R6, 0x7, RZ, 0xc0, !PT ;  /* 0x0000000706147812 */ /* 0x000fe200078ec0ff */
[----:B------:R-:W-:-:S04]  /*0cf0*/  IMAD R2, R2, UR18, RZ ;  /* 0x0000001202027c24 */ /* 0x000fc8000f8e02ff */
[----:B------:R-:W-:-:S03]  /*0d00*/  IMAD.WIDE R4, R2, 0x4, RZ ;  /* 0x0000000402047825 */ /* 0x000fc600078e02ff */
[----:B0-----:R-:W-:-:S04]  /*0d10*/  IADD3 R2, P0, PT, R4, UR4, RZ ;  /* 0x0000000404027c10 */ /* 0x001fc8000ff1e0ff */
[----:B------:R-:W-:Y:S02]  /*0d20*/  IADD3.X R3, PT, PT, R5, UR5, RZ, P0, !PT ;  /* 0x0000000505037c10 */ /* 0x000fe400087fe4ff */
[----:B------:R-:W-:Y:S02]  /*0d30*/  ISETP.GE.U32.AND P0, PT, R6, 0x8, PT ;  /* 0x000000080600780c */ /* 0x000fe40003f06070 */
[----:B--2---:R-:W-:-:S04]  /*0d40*/  IADD3 R4, P1, PT, R4, UR6, RZ ;  /* 0x0000000604047c10 */ /* 0x004fc8000ff3e0ff */
[----:B------:R-:W-:-:S07]  /*0d50*/  IADD3.X R5, PT, PT, R5, UR7, RZ, P1, !PT ;  /* 0x0000000705057c10 */ /* 0x000fce0008ffe4ff */
[----:B-1----:R-:W-:Y:S05]  /*0d60*/  @!P0 BRA `(.L_x_27) ;  /* 0x0000000400208947 */ /* 0x002fea0003800000 */
[----:B------:R-:W-:Y:S01]  /*0d70*/  LOP3.LUT R7, R6, 0x7ffffff8, RZ, 0xc0, !PT ;  /* 0x7ffffff806077812 */ /* 0x000fe200078ec0ff */
[----:B------:R-:W-:Y:S01]  /*0d80*/  IMAD.MOV.U32 R6, RZ, RZ, RZ ;  /* 0x000000ffff067224 */ /* 0x000fe200078e00ff */
[----:B------:R-:W0:Y:S06]  /*0d90*/  LDCU UR4, c[0x0][0x388] ;  /* 0x00007100ff0477ac */ /* 0x000e2c0008000800 */
.L_x_30:
[----:B-1----:R-:W-:-:S04]  /*0da0*/  LEA R13, R6, R0, 0x7 ;  /* 0x00000000060d7211 */ /* 0x002fc800078e38ff */
[----:B------:R-:W-:-:S13]  /*0db0*/  ISETP.GE.AND P0, PT, R13, UR12, PT ;  /* 0x0000000c0d007c0c */ /* 0x000fda000bf06270 */
[C---:B------:R-:W-:Y:S01]  /*0dc0*/  @!P0 IMAD.WIDE.U32 R14, R13.reuse, 0x4, R2 ;  /* 0x000000040d0e8825 */ /* 0x040fe200078e0002 */
[----:B------:R-:W1:Y:S03]  /*0dd0*/  @!P0 LDC R21, c[0x0][0x388] ;  /* 0x0000e200ff158b82 */ /* 0x000e660000000800 */
[C---:B------:R-:W-:Y:S02]  /*0de0*/  @!P0 IMAD.WIDE.U32 R18, R13.reuse, 0x4, R4 ;  /* 0x000000040d128825 */ /* 0x040fe400078e0004 */
[----:B------:R-:W1:Y:S04]  /*0df0*/  @!P0 LDG.E R14, desc[UR20][R14.64] ;  /* 0x000000140e0e8981 */ /* 0x000e68000c1e1900 */
[----:B------:R2:W1:Y:S01]  /*0e00*/  @!P0 LDG.E R19, desc[UR20][R18.64] ;  /* 0x0000001412138981 */ /* 0x000462000c1e1900 */
[----:B------:R-:W-:-:S02]  /*0e10*/  IADD3 R23, PT, PT, R13, 0x80, RZ ;  /* 0x000000800d177810 */ /* 0x000fc40007ffe0ff */
[----:B------:R-:W-:Y:S02]  /*0e20*/  MOV R16, 0x4 ;  /* 0x0000000400107802 */ /* 0x000fe40000000f00 */
[C---:B------:R-:W-:Y:S01]  /*0e30*/  ISETP.GE.AND P1, PT, R23.reuse, UR12, PT ;  /* 0x0000000c17007c0c */ /* 0x040fe2000bf26270 */
[----:B------:R-:W-:-:S04]  /*0e40*/  IMAD.WIDE R8, R23, 0x4, R2 ;  /* 0x0000000417087825 */ /* 0x000fc800078e0202 */
[----:B------:R-:W-:-:S04]  /*0e50*/  @!P0 IMAD.WIDE.U32 R16, R13, R16, UR16 ;  /* 0x000000100d108e25 */ /* 0x000fc8000f8e0010 */
[----:B------:R-:W-:-:S04]  /*0e60*/  IMAD.WIDE R10, R23, 0x4, R4 ;  /* 0x00000004170a7825 */ /* 0x000fc800078e0204 */
[----:B--2---:R-:W2:Y:S01]  /*0e70*/  @!P1 LDC R18, c[0x0][0x388] ;  /* 0x0000e200ff129b82 */ /* 0x004ea20000000800 */
[----:B-1----:R-:W-:-:S05]  /*0e80*/  @!P0 IMAD R21, R14, R21, R19 ;  /* 0x000000150e158224 */ /* 0x002fca00078e0213 */
[----:B------:R1:W-:Y:S04]  /*0e90*/  @!P0 STG.E desc[UR20][R16.64], R21 ;  /* 0x0000001510008986 */ /* 0x0003e8000c101914 */
[----:B------:R-:W2:Y:S04]  /*0ea0*/  @!P1 LDG.E R12, desc[UR20][R8.64] ;  /* 0x00000014080c9981 */ /* 0x000ea8000c1e1900 */
[----:B------:R-:W2:Y:S01]  /*0eb0*/  @!P1 LDG.E R19, desc[UR20][R10.64] ;  /* 0x000000140a139981 */ /* 0x000ea2000c1e1900 */
[----:B------:R-:W-:-:S05]  /*0ec0*/  VIADD R14, R13, 0x100 ;  /* 0x000001000d0e7836 */ /* 0x000fca0000000000 */
[----:B------:R-:W-:Y:S01]  /*0ed0*/  ISETP.GE.AND P0, PT, R14, UR12, PT ;  /* 0x0000000c0e007c0c */ /* 0x000fe2000bf06270 */
[----:B------:R-:W-:-:S05]  /*0ee0*/  HFMA2 R14, -RZ, RZ, 0, 2.384185791015625e-07 ;  /* 0x00000004ff0e7431 */ /* 0x000fca00000001ff */
[----:B------:R-:W-:-:S04]  /*0ef0*/  IMAD.WIDE R14, R23, R14, UR16 ;  /* 0x00000010170e7e25 */ /* 0x000fc8000f8e020e */
[----:B--2---:R-:W-:-:S03]  /*0f00*/  @!P1 IMAD R19, R12, R18, R19 ;  /* 0x000000120c139224 */ /* 0x004fc600078e0213 */
[----:B------:R-:W2:Y:S02]  /*0f10*/  @!P0 LDC R18, c[0x0][0x388] ;  /* 0x0000e200ff128b82 */ /* 0x000ea40000000800 */
[----:B------:R3:W-:Y:S04]  /*0f20*/  @!P1 STG.E desc[UR20][R14.64], R19 ;  /* 0x000000130e009986 */ /* 0x0007e8000c101914 */
[----:B------:R-:W2:Y:S04]  /*0f30*/  @!P0 LDG.E R12, desc[UR20][R8.64+0x200] ;  /* 0x00020014080c8981 */ /* 0x000ea8000c1e1900 */
[----:B-1----:R-:W2:Y:S01]  /*0f40*/  @!P0 LDG.E R17, desc[UR20][R10.64+0x200] ;  /* 0x000200140a118981 */ /* 0x002ea2000c1e1900 */
[----:B------:R-:W-:-:S04]  /*0f50*/  IADD3 R16, PT, PT, R13, 0x180, RZ ;  /* 0x000001800d107810 */ /* 0x000fc80007ffe0ff */
[----:B------:R-:W-:Y:S01]  /*0f60*/  ISETP.GE.AND P1, PT, R16, UR12, PT ;  /* 0x0000000c10007c0c */ /* 0x000fe2000bf26270 */
[----:B--2---:R-:W-:-:S12]  /*0f70*/  @!P0 IMAD R17, R12, R18, R17 ;  /* 0x000000120c118224 */ /* 0x004fd800078e0211 */
[----:B------:R-:W1:Y:S01]  /*0f80*/  @!P1 LDC R18, c[0x0][0x388] ;  /* 0x0000e200ff129b82 */ /* 0x000e620000000800 */
[----:B------:R2:W-:Y:S04]  /*0f90*/  @!P0 STG.E desc[UR20][R14.64+0x200], R17 ;  /* 0x000200110e008986 */ /* 0x0005e8000c101914 */
[----:B------:R-:W1:Y:S04]  /*0fa0*/  @!P1 LDG.E R12, desc[UR20][R8.64+0x400] ;  /* 0x00040014080c9981 */ /* 0x000e68000c1e1900 */
[----:B------:R-:W1:Y:S01]  /*0fb0*/  @!P1 LDG.E R21, desc[UR20][R10.64+0x400] ;  /* 0x000400140a159981 */ /* 0x000e62000c1e1900 */
[----:B------:R-:W-:-:S04]  /*0fc0*/  IADD3 R16, PT, PT, R13, 0x200, RZ ;  /* 0x000002000d107810 */ /* 0x000fc80007ffe0ff */
[----:B------:R-:W-:Y:S01]  /*0fd0*/  ISETP.GE.AND P0, PT, R16, UR12, PT ;  /* 0x0000000c10007c0c */ /* 0x000fe2000bf06270 */
[----:B------:R-:W-:Y:S02]  /*0fe0*/  VIADD R16, R13, 0x280 ;  /* 0x000002800d107836 */ /* 0x000fe40000000000 */
[----:B-1----:R-:W-:-:S10]  /*0ff0*/  @!P1 IMAD R21, R12, R18, R21 ;  /* 0x000000120c159224 */ /* 0x002fd400078e0215 */
[----:B------:R-:W1:Y:S01]  /*1000*/  @!P0 LDC R18, c[0x0][0x388] ;  /* 0x0000e200ff128b82 */ /* 0x000e620000000800 */
[----:B------:R4:W-:Y:S04]  /*1010*/  @!P1 STG.E desc[UR20][R14.64+0x400], R21 ;  /* 0x000400150e009986 */ /* 0x0009e8000c101914 */
[----:B------:R-:W1:Y:S04]  /*1020*/  @!P0 LDG.E R12, desc[UR20][R8.64+0x600] ;  /* 0x00060014080c8981 */ /* 0x000e68000c1e1900 */
[----:B---3--:R-:W1:Y:S01]  /*1030*/  @!P0 LDG.E R19, desc[UR20][R10.64+0x600] ;  /* 0x000600140a138981 */ /* 0x008e62000c1e1900 */
[----:B------:R-:W-:-:S02]  /*1040*/  ISETP.GE.AND P1, PT, R16, UR12, PT ;  /* 0x0000000c10007c0c */ /* 0x000fc4000bf26270 */
[----:B------:R-:W-:Y:S01]  /*1050*/  IADD3 R16, PT, PT, R13, 0x300, RZ ;  /* 0x000003000d107810 */ /* 0x000fe20007ffe0ff */
[----:B-1----:R-:W-:-:S10]  /*1060*/  @!P0 IMAD R19, R12, R18, R19 ;  /* 0x000000120c138224 */ /* 0x002fd400078e0213 */
[----:B------:R-:W1:Y:S01]  /*1070*/  @!P1 LDC R18, c[0x0][0x388] ;  /* 0x0000e200ff129b82 */ /* 0x000e620000000800 */
[----:B------:R3:W-:Y:S04]  /*1080*/  @!P0 STG.E desc[UR20][R14.64+0x600], R19 ;  /* 0x000600130e008986 */ /* 0x0007e8000c101914 */
[----:B------:R-:W1:Y:S04]  /*1090*/  @!P1 LDG.E R12, desc[UR20][R8.64+0x800] ;  /* 0x00080014080c9981 */ /* 0x000e68000c1e1900 */
[----:B--2---:R-:W1:Y:S01]  /*10a0*/  @!P1 LDG.E R17, desc[UR20][R10.64+0x800] ;  /* 0x000800140a119981 */ /* 0x004e62000c1e1900 */
[----:B------:R-:W-:-:S13]  /*10b0*/  ISETP.GE.AND P0, PT, R16, UR12, PT ;  /* 0x0000000c10007c0c */ /* 0x000fda000bf06270 */
[----:B------:R-:W2:Y:S01]  /*10c0*/  @!P0 LDC R16, c[0x0][0x388] ;  /* 0x0000e200ff108b82 */ /* 0x000ea20000000800 */
[----:B-1----:R-:W-:-:S05]  /*10d0*/  @!P1 IMAD R17, R12, R18, R17 ;  /* 0x000000120c119224 */ /* 0x002fca00078e0211 */
[----:B------:R3:W-:Y:S04]  /*10e0*/  @!P1 STG.E desc[UR20][R14.64+0x800], R17 ;  /* 0x000800110e009986 */ /* 0x0007e8000c101914 */
[----:B------:R-:W2:Y:S04]  /*10f0*/  @!P0 LDG.E R12, desc[UR20][R8.64+0xa00] ;  /* 0x000a0014080c8981 */ /* 0x000ea8000c1e1900 */
[----:B----4-:R-:W2:Y:S01]  /*1100*/  @!P0 LDG.E R21, desc[UR20][R10.64+0xa00] ;  /* 0x000a00140a158981 */ /* 0x010ea2000c1e1900 */
[----:B------:R-:W-:Y:S01]  /*1110*/  IADD3 R13, PT, PT, R13, 0x380, RZ ;  /* 0x000003800d0d7810 */ /* 0x000fe20007ffe0ff */
[----:B------:R-:W-:Y:S01]  /*1120*/  BSSY.RECONVERGENT B0, `(.L_x_28) ;  /* 0x000000b000007945 */ /* 0x000fe20003800200 */
[----:B------:R-:W-:-:S04]  /*1130*/  IADD3 R6, PT, PT, R6, 0x8, RZ ;  /* 0x0000000806067810 */ /* 0x000fc80007ffe0ff */
[----:B------:R-:W-:Y:S01]  /*1140*/  ISETP.NE.AND P1, PT, R6, R7, PT ;  /* 0x000000070600720c */ /* 0x000fe20003f25270 */
[----:B--2---:R-:W-:-:S05]  /*1150*/  @!P0 IMAD R21, R12, R16, R21 ;  /* 0x000000100c158224 */ /* 0x004fca00078e0215 */
[----:B------:R3:W-:Y:S01]  /*1160*/  @!P0 STG.E desc[UR20][R14.64+0xa00], R21 ;  /* 0x000a00150e008986 */ /* 0x0007e2000c101914 */
[----:B------:R-:W-:-:S13]  /*1170*/  ISETP.GE.AND P0, PT, R13, UR12, PT ;  /* 0x0000000c0d007c0c */ /* 0x000fda000bf06270 */
[----:B---3--:R-:W-:Y:S05]  /*1180*/  @P0 BRA `(.L_x_29) ;  /* 0x0000000000100947 */ /* 0x008fea0003800000 */
[----:B------:R-:W0:Y:S04]  /*1190*/  LDG.E R8, desc[UR20][R8.64+0xc00] ;  /* 0x000c001408087981 */ /* 0x000e28000c1e1900 */
[----:B------:R-:W0:Y:S02]  /*11a0*/  LDG.E R11, desc[UR20][R10.64+0xc00] ;  /* 0x000c00140a0b7981 */ /* 0x000e24000c1e1900 */
[----:B0-----:R-:W-:-:S05]  /*11b0*/  IMAD R13, R8, UR4, R11 ;  /* 0x00000004080d7c24 */ /* 0x001fca000f8e020b */
[----:B------:R1:W-:Y:S02]  /*11c0*/  STG.E desc[UR20][R14.64+0xc00], R13 ;  /* 0x000c000d0e007986 */ /* 0x0003e4000c101914 */
.L_x_29:
[----:B0-----:R-:W-:Y:S05]  /*11d0*/  BSYNC.RECONVERGENT B0 ;  /* 0x0000000000007941 */ /* 0x001fea0003800200 */
.L_x_28:
[----:B------:R-:W-:Y:S05]  /*11e0*/  @P1 BRA `(.L_x_30) ;  /* 0xfffffff800ec1947 */ /* 0x000fea000383ffff */
.L_x_27:
[----:B------:R-:W-:-:S13]  /*11f0*/  ISETP.NE.AND P0, PT, R20, RZ, PT ;  /* 0x000000ff1400720c */ /* 0x000fda0003f05270 */
[----:B------:R-:W-:Y:S05]  /*1200*/  @!P0 EXIT ;  /* 0x000000000000894d */ /* 0x000fea0003800000 */
[----:B------:R-:W0:Y:S01]  /*1210*/  LDC R6, c[0x0][0x384] ;  /* 0x0000e100ff067b82 */ /* 0x000e220000000800 */
[----:B------:R-:W-:Y:S02]  /*1220*/  ISETP.GE.U32.AND P1, PT, R20, 0x4, PT ;  /* 0x000000041400780c */ /* 0x000fe40003f26070 */
[----:B0-----:R-:W-:-:S04]  /*1230*/  LOP3.LUT R22, R6, 0x3, RZ, 0xc0, !PT ;  /* 0x0000000306167812 */ /* 0x001fc800078ec0ff */
[----:B------:R-:W-:-:S07]  /*1240*/  ISETP.NE.AND P0, PT, R22, RZ, PT ;  /* 0x000000ff1600720c */ /* 0x000fce0003f05270 */
[----:B------:R-:W-:Y:S06]  /*1250*/  @!P1 BRA `(.L_x_31) ;  /* 0x0000000000b49947 */ /* 0x000fec0003800000 */
[----:B------:R-:W-:-:S05]  /*1260*/  IMAD R9, R7, 0x80, R0 ;  /* 0x0000008007097824 */ /* 0x000fca00078e0200 */
[----:B------:R-:W-:-:S13]  /*1270*/  ISETP.GE.AND P1, PT, R9, UR12, PT ;  /* 0x0000000c09007c0c */ /* 0x000fda000bf26270 */
[C---:B-1----:R-:W-:Y:S01]  /*1280*/  @!P1 IMAD.WIDE R12, R9.reuse, 0x4, R2 ;  /* 0x00000004090c9825 */ /* 0x042fe200078e0202 */
[----:B------:R-:W0:Y:S03]  /*1290*/  @!P1 LDC R23, c[0x0][0x388] ;  /* 0x0000e200ff179b82 */ /* 0x000e260000000800 */
[C---:B------:R-:W-:Y:S02]  /*12a0*/  @!P1 IMAD.WIDE R14, R9.reuse, 0x4, R4 ;  /* 0x00000004090e9825 */ /* 0x040fe400078e0204 */
[----:B------:R-:W0:Y:S04]  /*12b0*/  @!P1 LDG.E R12, desc[UR20][R12.64] ;  /* 0x000000140c0c9981 */ /* 0x000e28000c1e1900 */
[----:B------:R-:W0:Y:S01]  /*12c0*/  @!P1 LDG.E R15, desc[UR20][R14.64] ;  /* 0x000000140e0f9981 */ /* 0x000e22000c1e1900 */
[----:B------:R-:W-:-:S02]  /*12d0*/  IADD3 R21, PT, PT, R9, 0x80, RZ ;  /* 0x0000008009157810 */ /* 0x000fc40007ffe0ff */
[----:B------:R-:W-:Y:S02]  /*12e0*/  MOV R10, 0x4 ;  /* 0x00000004000a7802 */ /* 0x000fe40000000f00 */
[----:B------:R-:W-:-:S03]  /*12f0*/  ISETP.GE.AND P2, PT, R21, UR12, PT ;  /* 0x0000000c15007c0c */ /* 0x000fc6000bf46270 */
[----:B------:R-:W-:-:S10]  /*1300*/  @!P1 IMAD.WIDE R10, R9, R10, UR16 ;  /* 0x00000010090a9e25 */ /* 0x000fd4000f8e020a */
[C---:B------:R-:W-:Y:S01]  /*1310*/  @!P2 IMAD.WIDE R16, R21.reuse, 0x4, R2 ;  /* 0x000000041510a825 */ /* 0x040fe200078e0202 */
[----:B------:R-:W1:Y:S03]  /*1320*/  @!P2 LDC R25, c[0x0][0x388] ;  /* 0x0000e200ff19ab82 */ /* 0x000e660000000800 */
[----:B------:R-:W-:-:S04]  /*1330*/  @!P2 IMAD.WIDE R18, R21, 0x4, R4 ;  /* 0x000000041512a825 */ /* 0x000fc800078e0204 */
[----:B0-----:R-:W-:-:S05]  /*1340*/  @!P1 IMAD R23, R12, R23, R15 ;  /* 0x000000170c179224 */ /* 0x001fca00078e020f */
[----:B------:R0:W-:Y:S04]  /*1350*/  @!P1 STG.E desc[UR20][R10.64], R23 ;  /* 0x000000170a009986 */ /* 0x0001e8000c101914 */
[----:B------:R-:W1:Y:S04]  /*1360*/  @!P2 LDG.E R16, desc[UR20][R16.64] ;  /* 0x000000141010a981 */ /* 0x000e68000c1e1900 */
[----:B------:R-:W1:Y:S01]  /*1370*/  @!P2 LDG.E R19, desc[UR20][R18.64] ;  /* 0x000000141213a981 */ /* 0x000e62000c1e1900 */
[----:B------:R-:W-:Y:S01]  /*1380*/  IADD3 R27, PT, PT, R9, 0x100, RZ ;  /* 0x00000100091b7810 */ /* 0x000fe20007ffe0ff */
[----:B------:R-:W-:-:S03]  /*1390*/  IMAD.MOV.U32 R12, RZ, RZ, 0x4 ;  /* 0x00000004ff0c7424 */ /* 0x000fc600078e00ff */
[----:B------:R-:W-:Y:S01]  /*13a0*/  ISETP.GE.AND P1, PT, R27, UR12, PT ;  /* 0x0000000c1b007c0c */ /* 0x000fe2000bf26270 */
[----:B------:R-:W-:-:S12]  /*13b0*/  @!P2 IMAD.WIDE R12, R21, R12, UR16 ;  /* 0x00000010150cae25 */ /* 0x000fd8000f8e020c */
[----:B------:R-:W-:-:S04]  /*13c0*/  @!P1 IMAD.WIDE R14, R27, 0x4, R2 ;  /* 0x000000041b0e9825 */ /* 0x000fc800078e0202 */
[----:B------:R-:W-:-:S04]  /*13d0*/  @!P1 IMAD.WIDE R20, R27, 0x4, R4 ;  /* 0x000000041b149825 */ /* 0x000fc800078e0204 */
[----:B-1----:R-:W-:Y:S02]  /*13e0*/  @!P2 IMAD R25, R16, R25, R19 ;  /* 0x000000191019a224 */ /* 0x002fe400078e0213 */
[----:B------:R-:W1:Y:S03]  /*13f0*/  @!P1 LDC R19, c[0x0][0x388] ;  /* 0x0000e200ff139b82 */ /* 0x000e660000000800 */
[----:B------:R2:W-:Y:S04]  /*1400*/  @!P2 STG.E desc[UR20][R12.64], R25 ;  /* 0x000000190c00a986 */ /* 0x0005e8000c101914 */
[----:B------:R3:W1:Y:S04]  /*1410*/  @!P1 LDG.E R14, desc[UR20][R14.64] ;  /* 0x000000140e0e9981 */ /* 0x000668000c1e1900 */
[----:B------:R-:W1:Y:S01]  /*1420*/  @!P1 LDG.E R21, desc[UR20][R20.64] ;  /* 0x0000001414159981 */ /* 0x000e62000c1e1900 */
[----:B0-----:R-:W-:Y:S01]  /*1430*/  IADD3 R23, PT, PT, R9, 0x180, RZ ;  /* 0x0000018009177810 */ /* 0x001fe20007ffe0ff */
[----:B------:R-:W-:-:S03]  /*1440*/  HFMA2 R8, -RZ, RZ, 0, 2.384185791015625e-07 ;  /* 0x00000004ff087431 */ /* 0x000fc600000001ff */
[----:B------:R-:W-:Y:S02]  /*1450*/  ISETP.GE.AND P2, PT, R23, UR12, PT ;  /* 0x0000000c17007c0c */ /* 0x000fe4000bf46270 */
[----:B------:R-:W-:-:S11]  /*1460*/  @!P1 IMAD.WIDE R8, R27, R8, UR16 ;  /* 0x000000101b089e25 */ /* 0x000fd6000f8e0208 */
[C---:B------:R-:W-:Y:S01]  /*1470*/  @!P2 IMAD.WIDE R10, R23.reuse, 0x4, R2 ;  /* 0x00000004170aa825 */ /* 0x040fe200078e0202 */
[----:B---3--:R-:W0:Y:S03]  /*1480*/  @!P2 LDC R15, c[0x0][0x388] ;  /* 0x0000e200ff0fab82 */ /* 0x008e260000000800 */
[----:B------:R-:W-:-:S04]  /*1490*/  @!P2 IMAD.WIDE R16, R23, 0x4, R4 ;  /* 0x000000041710a825 */ /* 0x000fc800078e0204 */
[----:B-1----:R-:W-:-:S05]  /*14a0*/  @!P1 IMAD R19, R14, R19, R21 ;  /* 0x000000130e139224 */ /* 0x002fca00078e0215 */
[----:B------:R3:W-:Y:S04]  /*14b0*/  @!P1 STG.E desc[UR20][R8.64], R19 ;  /* 0x0000001308009986 */ /* 0x0007e8000c101914 */
[----:B------:R-:W0:Y:S04]  /*14c0*/  @!P2 LDG.E R10, desc[UR20][R10.64] ;  /* 0x000000140a0aa981 */ /* 0x000e28000c1e1900 */
[----:B------:R-:W0:Y:S01]  /*14d0*/  @!P2 LDG.E R17, desc[UR20][R16.64] ;  /* 0x000000141011a981 */ /* 0x000e22000c1e1900 */
[----:B--2---:R-:W-:Y:S01]  /*14e0*/  MOV R12, 0x4 ;  /* 0x00000004000c7802 */ /* 0x004fe20000000f00 */
[----:B------:R-:W-:-:S04]  /*14f0*/  VIADD R7, R7, 0x4 ;  /* 0x0000000407077836 */ /* 0x000fc80000000000 */
[----:B------:R-:W-:-:S04]  /*1500*/  @!P2 IMAD.WIDE R12, R23, R12, UR16 ;  /* 0x00000010170cae25 */ /* 0x000fc8000f8e020c */
[----:B0-----:R-:W-:-:S05]  /*1510*/  @!P2 IMAD R15, R10, R15, R17 ;  /* 0x0000000f0a0fa224 */ /* 0x001fca00078e0211 */
[----:B------:R3:W-:Y:S02]  /*1520*/  @!P2 STG.E desc[UR20][R12.64], R15 ;  /* 0x0000000f0c00a986 */ /* 0x0007e4000c101914 */
.L_x_31:
[----:B------:R-:W-:Y:S05]  /*1530*/  @!P0 EXIT ;  /* 0x000000000000894d */ /* 0x000fea0003800000 */
[----:B------:R-:W-:Y:S02]  /*1540*/  ISETP.NE.AND P0, PT, R22, 0x1, PT ;  /* 0x000000011600780c */ /* 0x000fe40003f05270 */
[----:B------:R-:W-:-:S04]  /*1550*/  LOP3.LUT R6, R6, 0x1, RZ, 0xc0, !PT ;  /* 0x0000000106067812 */ /* 0x000fc800078ec0ff */
[----:B------:R-:W-:-:S07]  /*1560*/  ISETP.NE.U32.AND P2, PT, R6, 0x1, PT ;  /* 0x000000010600780c */ /* 0x000fce0003f45070 */
[----:B------:R-:W-:Y:S06]  /*1570*/  @!P0 BRA `(.L_x_32) ;  /* 0x00000000005c8947 */ /* 0x000fec0003800000 */
[----:B-1-3--:R-:W-:-:S04]  /*1580*/  LEA R13, R7, R0, 0x7 ;  /* 0x00000000070d7211 */ /* 0x00afc800078e38ff */
[----:B------:R-:W-:-:S13]  /*1590*/  ISETP.GE.AND P0, PT, R13, UR12, PT ;  /* 0x0000000c0d007c0c */ /* 0x000fda000bf06270 */
[C---:B------:R-:W-:Y:S01]  /*15a0*/  @!P0 IMAD.WIDE R8, R13.reuse, 0x4, R2 ;  /* 0x000000040d088825 */ /* 0x040fe200078e0202 */
[----:B------:R-:W0:Y:S03]  /*15b0*/  @!P0 LDC R19, c[0x0][0x388] ;  /* 0x0000e200ff138b82 */ /* 0x000e260000000800 */
[C---:B------:R-:W-:Y:S02]  /*15c0*/  @!P0 IMAD.WIDE R10, R13.reuse, 0x4, R4 ;  /* 0x000000040d0a8825 */ /* 0x040fe400078e0204 */
[----:B------:R-:W0:Y:S04]  /*15d0*/  @!P0 LDG.E R8, desc[UR20][R8.64] ;  /* 0x0000001408088981 */ /* 0x000e28000c1e1900 */
[----:B------:R-:W0:Y:S01]  /*15e0*/  @!P0 LDG.E R11, desc[UR20][R10.64] ;  /* 0x000000140a0b8981 */ /* 0x000e22000c1e1900 */
[----:B------:R-:W-:Y:S01]  /*15f0*/  IADD3 R21, PT, PT, R13, 0x80, RZ ;  /* 0x000000800d157810 */ /* 0x000fe20007ffe0ff */
[----:B------:R-:W-:-:S03]  /*1600*/  HFMA2 R12, -RZ, RZ, 0, 2.384185791015625e-07 ;  /* 0x00000004ff0c7431 */ /* 0x000fc600000001ff */
[----:B------:R-:W-:Y:S02]  /*1610*/  ISETP.GE.AND P1, PT, R21, UR12, PT ;  /* 0x0000000c15007c0c */ /* 0x000fe4000bf26270 */
[----:B------:R-:W-:-:S11]  /*1620*/  @!P0 IMAD.WIDE R12, R13, R12, UR16 ;  /* 0x000000100d0c8e25 */ /* 0x000fd6000f8e020c */
[----:B------:R-:W-:-:S04]  /*1630*/  @!P1 IMAD.WIDE R14, R21, 0x4, R2 ;  /* 0x00000004150e9825 */ /* 0x000fc800078e0202 */
[----:B------:R-:W-:-:S04]  /*1640*/  @!P1 IMAD.WIDE R16, R21, 0x4, R4 ;  /* 0x0000000415109825 */ /* 0x000fc800078e0204 */
[----:B0-----:R-:W-:Y:S02]  /*1650*/  @!P0 IMAD R19, R8, R19, R11 ;  /* 0x0000001308138224 */ /* 0x001fe400078e020b */
[----:B------:R-:W0:Y:S03]  /*1660*/  @!P1 LDC R11, c[0x0][0x388] ;  /* 0x0000e200ff0b9b82 */ /* 0x000e260000000800 */
[----:B------:R2:W-:Y:S04]  /*1670*/  @!P0 STG.E desc[UR20][R12.64], R19 ;  /* 0x000000130c008986 */ /* 0x0005e8000c101914 */
[----:B------:R-:W0:Y:S04]  /*1680*/  @!P1 LDG.E R14, desc[UR20][R14.64] ;  /* 0x000000140e0e9981 */ /* 0x000e28000c1e1900 */
[----:B------:R-:W0:Y:S01]  /*1690*/  @!P1 LDG.E R17, desc[UR20][R16.64] ;  /* 0x0000001410119981 */ /* 0x000e22000c1e1900 */
[----:B------:R-:W-:Y:S01]  /*16a0*/  IMAD.MOV.U32 R8, RZ, RZ, 0x4 ;  /* 0x00000004ff087424 */ /* 0x000fe200078e00ff */
[----:B------:R-:W-:-:S03]  /*16b0*/  IADD3 R7, PT, PT, R7, 0x2, RZ ;  /* 0x0000000207077810 */ /* 0x000fc60007ffe0ff */
[----:B------:R-:W-:-:S04]  /*16c0*/  @!P1 IMAD.WIDE R8, R21, R8, UR16 ;  /* 0x0000001015089e25 */ /* 0x000fc8000f8e0208 */
[----:B0-----:R-:W-:-:S05]  /*16d0*/  @!P1 IMAD R11, R14, R11, R17 ;  /* 0x0000000b0e0b9224 */ /* 0x001fca00078e0211 */
[----:B------:R2:W-:Y:S02]  /*16e0*/  @!P1 STG.E desc[UR20][R8.64], R11 ;  /* 0x0000000b08009986 */ /* 0x0005e4000c101914 */
.L_x_32:
[----:B------:R-:W-:Y:S05]  /*16f0*/  @P2 EXIT ;  /* 0x000000000000294d */ /* 0x000fea0003800000 */
[----:B------:R-:W-:-:S04]  /*1700*/  LEA R7, R7, R0, 0x7 ;  /* 0x0000000007077211 */ /* 0x000fc800078e38ff */
[----:B------:R-:W-:-:S13]  /*1710*/  ISETP.GE.AND P0, PT, R7, UR12, PT ;  /* 0x0000000c07007c0c */ /* 0x000fda000bf06270 */
[----:B------:R-:W-:Y:S05]  /*1720*/  @P0 EXIT ;  /* 0x000000000000094d */ /* 0x000fea0003800000 */
[C---:B------:R-:W-:Y:S01]  /*1730*/  IMAD.WIDE R2, R7.reuse, 0x4, R2 ;  /* 0x0000000407027825 */ /* 0x040fe200078e0202 */
[----:B------:R-:W2:Y:S03]  /*1740*/  LDCU UR4, c[0x0][0x388] ;  /* 0x00007100ff0477ac */ /* 0x000ea60008000800 */
[----:B------:R-:W-:Y:S02]  /*1750*/  IMAD.WIDE R4, R7, 0x4, R4 ;  /* 0x0000000407047825 */ /* 0x000fe400078e0204 */
[----:B------:R-:W2:Y:S04]  /*1760*/  LDG.E R2, desc[UR20][R2.64] ;  /* 0x0000001402027981 */ /* 0x000ea8000c1e1900 */
[----:B------:R-:W2:Y:S01]  /*1770*/  LDG.E R5, desc[UR20][R4.64] ;  /* 0x0000001404057981 */ /* 0x000ea2000c1e1900 */
[----:B------:R-:W-:-:S05]  /*1780*/  MOV R6, 0x4 ;  /* 0x0000000400067802 */ /* 0x000fca0000000f00 */
[----:B------:R-:W-:-:S04]  /*1790*/  IMAD.WIDE R6, R7, R6, UR16 ;  /* 0x0000001007067e25 */ /* 0x000fc8000f8e0206 */
[----:B--23--:R-:W-:-:S05]  /*17a0*/  IMAD R9, R2, UR4, R5 ;  /* 0x0000000402097c24 */ /* 0x00cfca000f8e0205 */
[----:B------:R-:W-:Y:S01]  /*17b0*/  STG.E desc[UR20][R6.64], R9 ;  /* 0x0000000906007986 */ /* 0x000fe2000c101914 */
[----:B------:R-:W-:Y:S05]  /*17c0*/  EXIT ;  /* 0x000000000000794d */ /* 0x000fea0003800000 */
.L_x_33:
        /* <DEDUP_REMOVED lines=11> */
.L_x_36:


//--------------------- .text._ZN3cub18CUB_300001_SM_10006detail11EmptyKernelIvEEvv --------------------------
	.section	.text._ZN3cub18CUB_300001_SM_10006detail11EmptyKernelIvEEvv,"ax",@progbits
	.align	128
        .global         _ZN3cub18CUB_300001_SM_10006detail11EmptyKernelIvEEvv
        .type           _ZN3cub18CUB_300001_SM_10006detail11EmptyKernelIvEEvv,@function
        .size           _ZN3cub18CUB_300001_SM_10006detail11EmptyKernelIvEEvv,(.L_x_37 - _ZN3cub18CUB_300001_SM_10006detail11EmptyKernelIvEEvv)
        .other          _ZN3cub18CUB_300001_SM_10006detail11EmptyKernelIvEEvv,@"STO_CUDA_ENTRY STV_DEFAULT"
_ZN3cub18CUB_300001_SM_10006detail11EmptyKernelIvEEvv:
.text._ZN3cub18CUB_300001_SM_10006detail11EmptyKernelIvEEvv:
[----:B------:R-:W-:Y:S01]  /*0000*/  LDC R1, c[0x0][0x37c] ;  /* 0x0000df00ff017b82 */ /* 0x000fe20000000800 */
[----:B------:R-:W-:Y:S05]  /*0010*/  EXIT ;  /* 0x000000000000794d */ /* 0x000fea0003800000 */
.L_x_34:
        /* <DEDUP_REMOVED lines=14> */
.L_x_37:


//--------------------- .nv.shared.reserved.0     --------------------------
	.section	.nv.shared.reserved.0,"aw",@nobits
	.weak		__nv_reservedSMEM_offset_0_alias
	.size		__nv_reservedSMEM_offset_0_alias, 0, 64
	.other		__nv_reservedSMEM_offset_0_alias,@"STO_CUDA_RESERVED_SHARED STV_DEFAULT"
__nv_reservedSMEM_offset_0_alias:
	.zero		0
	.zero		64


//--------------------- .nv.global                --------------------------
	.section	.nv.global,"aw",@nobits
.nv.global:
	.type		_ZN30_INTERNAL_97b5e469_4_k_cu_main6thrust24THRUST_300001_SM_1000_NS3seqE,@object
	.size		_ZN30_INTERNAL_97b5e469_4_k_cu_main6thrust24THRUST_300001_SM_1000_NS3seqE,(_ZN30_INTERNAL_97b5e469_4_k_cu_main4cuda3std3__48in_placeE - _ZN30_INTERNAL_97b5e469_4_k_cu_main6thrust24THRUST_300001_SM_1000_NS3seqE)
_ZN30_INTERNAL_97b5e469_4_k_cu_main6thrust24THRUST_300001_SM_1000_NS3seqE:
	.zero		1
	.type		_ZN30_INTERNAL_97b5e469_4_k_cu_main4cuda3std3__48in_placeE,@object
	.size		_ZN30_INTERNAL_97b5e469_4_k_cu_main4cuda3std3__48in_placeE,(_ZN30_INTERNAL_97b5e469_4_k_cu_main4cuda3std6ranges3__45__cpo4sizeE - _ZN30_INTERNAL_97b5e469_4_k_cu_main4cuda3std3__48in_placeE)
_ZN30_INTERNAL_97b5e469_4_k_cu_main4cuda3std3__48in_placeE:
	.zero		1
	.type		_ZN30_INTERNAL_97b5e469_4_k_cu_main4cuda3std6ranges3__45__cpo4sizeE,@object
	.size		_ZN30_INTERNAL_97b5e469_4_k_cu_main4cuda3std6ranges3__45__cpo4sizeE,(_ZN30_INTERNAL_97b5e469_4_k_cu_main6thrust24THRUST_300001_SM_1000_NS12placeholders2_3E - _ZN30_INTERNAL_97b5e469_4_k_cu_main4cuda3std6ranges3__45__cpo4sizeE)
_ZN30_INTERNAL_97b5e469_4_k_cu_main4cuda3std6ranges3__45__cpo4sizeE:
	.zero		1
	.type		_ZN30_INTERNAL_97b5e469_4_k_cu_main6thrust24THRUST_300001_SM_1000_NS12placeholders2_3E,@object
	.size		_ZN30_INTERNAL_97b5e469_4_k_cu_main6thrust24THRUST_300001_SM_1000_NS12placeholders2_3E,(_ZN30_INTERNAL_97b5e469_4_k_cu_main4cuda3std3__45__cpo6cbeginE - _ZN30_INTERNAL_97b5e469_4_k_cu_main6thrust24THRUST_300001_SM_1000_NS12placeholders2_3E)
_ZN30_INTERNAL_97b5e469_4_k_cu_main6thrust24THRUST_300001_SM_1000_NS12placeholders2_3E:
	.zero		1
	.type		_ZN30_INTERNAL_97b5e469_4_k_cu_main4cuda3std3__45__cpo6cbeginE,@object
	.size		_ZN30_INTERNAL_97b5e469_4_k_cu_main4cuda3std3__45__cpo6cbeginE,(_ZN30_INTERNAL_97b5e469_4_k_cu_main4cuda3std6ranges3__45__cpo6cbeginE - _ZN30_INTERNAL_97b5e469_4_k_cu_main4cuda3std3__45__cpo6cbeginE)
_ZN30_INTERNAL_97b5e469_4_k_cu_main4cuda3std3__45__cpo6cbeginE:
	.zero		1
	.type		_ZN30_INTERNAL_97b5e469_4_k_cu_main4cuda3std6ranges3__45__cpo6cbeginE,@object
	.size		_ZN30_INTERNAL_97b5e469_4_k_cu_main4cuda3std6ranges3__45__cpo6cbeginE,(_ZN30_INTERNAL_97b5e469_4_k_cu_main6thrust24THRUST_300001_SM_1000_NS12placeholders2_7E - _ZN30_INTERNAL_97b5e469_4_k_cu_main4cuda3std6ranges3__45__cpo6cbeginE)
_ZN30_INTERNAL_97b5e469_4_k_cu_main4cuda3std6ranges3__45__cpo6cbeginE:
	.zero		1
	.type		_ZN30_INTERNAL_97b5e469_4_k_cu_main6thrust24THRUST_300001_SM_1000_NS12placeholders2_7E,@object
	.size		_ZN30_INTERNAL_97b5e469_4_k_cu_main6thrust24THRUST_300001_SM_1000_NS12placeholders2_7E,(_ZN30_INTERNAL_97b5e469_4_k_cu_main4cuda3std3__45__cpo7crbeginE - _ZN30_INTERNAL_97b5e469_4_k_cu_main6thrust24THRUST_300001_SM_1000_NS12placeholders2_7E)
_ZN30_INTERNAL_97b5e469_4_k_cu_main6thrust24THRUST_300001_SM_1000_NS12placeholders2_7E:
	.zero		1
	.type		_ZN30_INTERNAL_97b5e469_4_k_cu_main4cuda3std3__45__cpo7crbeginE,@object
	.size		_ZN30_INTERNAL_97b5e469_4_k_cu_main4cuda3std3__45__cpo7crbeginE,(_ZN30_INTERNAL_97b5e469_4_k_cu_main4cuda3std6ranges3__45__cpo4nextE - _ZN30_INTERNAL_97b5e469_4_k_cu_main4cuda3std3__45__cpo7crbeginE)
_ZN30_INTERNAL_97b5e469_4_k_cu_main4cuda3std3__45__cpo7crbeginE:
	.zero		1
	.type		_ZN30_INTERNAL_97b5e469_4_k_cu_main4cuda3std6ranges3__45__cpo4nextE,@object
	.size		_ZN30_INTERNAL_97b5e469_4_k_cu_main4cuda3std6ranges3__45__cpo4nextE,(_ZN30_INTERNAL_97b5e469_4_k_cu_main4cuda3std6ranges3__45__cpo4swapE - _ZN30_INTERNAL_97b5e469_4_k_cu_main4cuda3std6ranges3__45__cpo4nextE)
_ZN30_INTERNAL_97b5e469_4_k_cu_main4cuda3std6ranges3__45__cpo4nextE:
	.zero		1
	.type		_ZN30_INTERNAL_97b5e469_4_k_cu_main4cuda3std6ranges3__45__cpo4swapE,@object
	.size		_ZN30_INTERNAL_97b5e469_4_k_cu_main4cuda3std6ranges3__45__cpo4swapE,(_ZN30_INTERNAL_97b5e469_4_k_cu_main6thrust24THRUST_300001_SM_1000_NS8cuda_cub10par_nosyncE - _ZN30_INTERNAL_97b5e469_4_k_cu_main4cuda3std6ranges3__45__cpo4swapE)
_ZN30_INTERNAL_97b5e469_4_k_cu_main4cuda3std6ranges3__45__cpo4swapE:
	.zero		1
	.type		_ZN30_INTERNAL_97b5e469_4_k_cu_main6thrust24THRUST_300001_SM_1000_NS8cuda_cub10par_nosyncE,@object
	.size		_ZN30_INTERNAL_97b5e469_4_k_cu_main6thrust24THRUST_300001_SM_1000_NS8cuda_cub10par_nosyncE,(_ZN30_INTERNAL_97b5e469_4_k_cu_main6thrust24THRUST_300001_SM_1000_NS12placeholders2_9E - _ZN30_INTERNAL_97b5e469_4_k_cu_main6thrust24THRUST_300001_SM_1000_NS8cuda_cub10par_nosyncE)
_ZN30_INTERNAL_97b5e469_4_k_cu_main6thrust24THRUST_300001_SM_1000_NS8cuda_cub10par_nosyncE:
	.zero		1
	.type		_ZN30_INTERNAL_97b5e469_4_k_cu_main6thrust24THRUST_300001_SM_1000_NS12placeholders2_9E,@object
	.size		_ZN30_INTERNAL_97b5e469_4_k_cu_main6thrust24THRUST_300001_SM_1000_NS12placeholders2_9E,(_ZN30_INTERNAL_97b5e469_4_k_cu_main4cuda3std3__432_GLOBAL__N__97b5e469_4_k_cu_main6ignoreE - _ZN30_INTERNAL_97b5e469_4_k_cu_main6thrust24THRUST_300001_SM_1000_NS12placeholders2_9E)
_ZN30_INTERNAL_97b5e469_4_k_cu_main6thrust24THRUST_300001_SM_1000_NS12placeholders2_9E:
	.zero		1
	.type		_ZN30_INTERNAL_97b5e469_4_k_cu_main4cuda3std3__432_GLOBAL__N__97b5e469_4_k_cu_main6ignoreE,@object
	.size		_ZN30_INTERNAL_97b5e469_4_k_cu_main4cuda3std3__432_GLOBAL__N__97b5e469_4_k_cu_main6ignoreE,(_ZN30_INTERNAL_97b5e469_4_k_cu_main4cuda3std6ranges3__45__cpo4dataE - _ZN30_INTERNAL_97b5e469_4_k_cu_main4cuda3std3__432_GLOBAL__N__97b5e469_4_k_cu_main6ignoreE)
_ZN30_INTERNAL_97b5e469_4_k_cu_main4cuda3std3__432_GLOBAL__N__97b5e469_4_k_cu_main6ignoreE:
	.zero		1
	.type		_ZN30_INTERNAL_97b5e469_4_k_cu_main4cuda3std6ranges3__45__cpo4dataE,@object
	.size		_ZN30_INTERNAL_97b5e469_4_k_cu_main4cuda3std6ranges3__45__cpo4dataE,(_ZN30_INTERNAL_97b5e469_4_k_cu_main6thrust24THRUST_300001_SM_1000_NS12placeholders2_1E - _ZN30_INTERNAL_97b5e469_4_k_cu_main4cuda3std6ranges3__45__cpo4dataE)
_ZN30_INTERNAL_97b5e469_4_k_cu_main4cuda3std6ranges3__45__cpo4dataE:
	.zero		1
	.type		_ZN30_INTERNAL_97b5e469_4_k_cu_main6thrust24THRUST_300001_SM_1000_NS12placeholders2_1E,@object
	.size		_ZN30_INTERNAL_97b5e469_4_k_cu_main6thrust24THRUST_300001_SM_1000_NS12placeholders2_1E,(_ZN30_INTERNAL_97b5e469_4_k_cu_main4cuda3std3__45__cpo5beginE - _ZN30_INTERNAL_97b5e469_4_k_cu_main6thrust24THRUST_300001_SM_1000_NS12placeholders2_1E)
_ZN30_INTERNAL_97b5e469_4_k_cu_main6thrust24THRUST_300001_SM_1000_NS12placeholders2_1E:
	.zero		1
	.type		_ZN30_INTERNAL_97b5e469_4_k_cu_main4cuda3std3__45__cpo5beginE,@object
	.size		_ZN30_INTERNAL_97b5e469_4_k_cu_main4cuda3std3__45__cpo5beginE,(_ZN30_INTERNAL_97b5e469_4_k_cu_main4cuda3std6ranges3__45__cpo5beginE - _ZN30_INTERNAL_97b5e469_4_k_cu_main4cuda3std3__45__cpo5beginE)
_ZN30_INTERNAL_97b5e469_4_k_cu_main4cuda3std3__45__cpo5beginE:
	.zero		1
	.type		_ZN30_INTERNAL_97b5e469_4_k_cu_main4cuda3std6ranges3__45__cpo5beginE,@object
	.size		_ZN30_INTERNAL_97b5e469_4_k_cu_main4cuda3std6ranges3__45__cpo5beginE,(_ZN30_INTERNAL_97b5e469_4_k_cu_main6thrust24THRUST_300001_SM_1000_NS12placeholders2_5E - _ZN30_INTERNAL_97b5e469_4_k_cu_main4cuda3std6ranges3__45__cpo5beginE)
_ZN30_INTERNAL_97b5e469_4_k_cu_main4cuda3std6ranges3__45__cpo5beginE:
	.zero		1
	.type		_ZN30_INTERNAL_97b5e469_4_k_cu_main6thrust24THRUST_300001_SM_1000_NS12placeholders2_5E,@object
	.size		_ZN30_INTERNAL_97b5e469_4_k_cu_main6thrust24THRUST_300001_SM_1000_NS12placeholders2_5E,(_ZN30_INTERNAL_97b5e469_4_k_cu_main4cuda3std3__45__cpo6rbeginE - _ZN30_INTERNAL_97b5e469_4_k_cu_main6thrust24THRUST_300001_SM_1000_NS12placeholders2_5E)
_ZN30_INTERNAL_97b5e469_4_k_cu_main6thrust24THRUST_300001_SM_1000_NS12placeholders2_5E:
	.zero		1
	.type		_ZN30_INTERNAL_97b5e469_4_k_cu_main4cuda3std3__45__cpo6rbeginE,@object
	.size		_ZN30_INTERNAL_97b5e469_4_k_cu_main4cuda3std3__45__cpo6rbeginE,(_ZN30_INTERNAL_97b5e469_4_k_cu_main4cuda3std6ranges3__45__cpo7advanceE - _ZN30_INTERNAL_97b5e469_4_k_cu_main4cuda3std3__45__cpo6rbeginE)
_ZN30_INTERNAL_97b5e469_4_k_cu_main4cuda3std3__45__cpo6rbeginE:
	.zero		1
	.type		_ZN30_INTERNAL_97b5e469_4_k_cu_main4cuda3std6ranges3__45__cpo7advanceE,@object
	.size		_ZN30_INTERNAL_97b5e469_4_k_cu_main4cuda3std6ranges3__45__cpo7advanceE,(_ZN30_INTERNAL_97b5e469_4_k_cu_main4cuda3std3__47nulloptE - _ZN30_INTERNAL_97b5e469_4_k_cu_main4cuda3std6ranges3__45__cpo7advanceE)
_ZN30_INTERNAL_97b5e469_4_k_cu_main4cuda3std6ranges3__45__cpo7advanceE:
	.zero		1
	.type		_ZN30_INTERNAL_97b5e469_4_k_cu_main4cuda3std3__47nulloptE,@object
	.size		_ZN30_INTERNAL_97b5e469_4_k_cu_main4cuda3std3__47nulloptE,(_ZN30_INTERNAL_97b5e469_4_k_cu_main4cuda3std6ranges3__45__cpo8distanceE - _ZN30_INTERNAL_97b5e469_4_k_cu_main4cuda3std3__47nulloptE)
_ZN30_INTERNAL_97b5e469_4_k_cu_main4cuda3std3__47nulloptE:
	.zero		1
	.type		_ZN30_INTERNAL_97b5e469_4_k_cu_main4cuda3std6ranges3__45__cpo8distanceE,@object
	.size		_ZN30_INTERNAL_97b5e469_4_k_cu_main4cuda3std6ranges3__45__cpo8distanceE,(_ZN30_INTERNAL_97b5e469_4_k_cu_main6thrust24THRUST_300001_SM_1000_NS12placeholders3_10E - _ZN30_INTERNAL_97b5e469_4_k_cu_main4cuda3std6ranges3__45__cpo8distanceE)
_ZN30_INTERNAL_97b5e469_4_k_cu_main4cuda3std6ranges3__45__cpo8distanceE:
	.zero		1
	.type		_ZN30_INTERNAL_97b5e469_4_k_cu_main6thrust24THRUST_300001_SM_1000_NS12placeholders3_10E,@object
	.size		_ZN30_INTERNAL_97b5e469_4_k_cu_main6thrust24THRUST_300001_SM_1000_NS12placeholders3_10E,(_ZN30_INTERNAL_97b5e469_4_k_cu_main4cuda3std3__419piecewise_constructE - _ZN30_INTERNAL_97b5e469_4_k_cu_main6thrust24THRUST_300001_SM_1000_NS12placeholders3_10E)
_ZN30_INTERNAL_97b5e469_4_k_cu_main6thrust24THRUST_300001_SM_1000_NS12placeholders3_10E:
	.zero		1
	.type		_ZN30_INTERNAL_97b5e469_4_k_cu_main4cuda3std3__419piecewise_constructE,@object
	.size		_ZN30_INTERNAL_97b5e469_4_k_cu_main4cuda3std3__419piecewise_constructE,(_ZN30_INTERNAL_97b5e469_4_k_cu_main4cuda3std6ranges3__45__cpo5cdataE - _ZN30_INTERNAL_97b5e469_4_k_cu_main4cuda3std3__419piecewise_constructE)
_ZN30_INTERNAL_97b5e469_4_k_cu_main4cuda3std3__419piecewise_constructE:
	.zero		1
	.type		_ZN30_INTERNAL_97b5e469_4_k_cu_main4cuda3std6ranges3__45__cpo5cdataE,@object
	.size		_ZN30_INTERNAL_97b5e469_4_k_cu_main4cuda3std6ranges3__45__cpo5cdataE,(_ZN30_INTERNAL_97b5e469_4_k_cu_main6thrust24THRUST_300001_SM_1000_NS12placeholders2_2E - _ZN30_INTERNAL_97b5e469_4_k_cu_main4cuda3std6ranges3__45__cpo5cdataE)
_ZN30_INTERNAL_97b5e469_4_k_cu_main4cuda3std6ranges3__45__cpo5cdataE:
	.zero		1
	.type		_ZN30_INTERNAL_97b5e469_4_k_cu_main6thrust24THRUST_300001_SM_1000_NS12placeholders2_2E,@object
	.size		_ZN30_INTERNAL_97b5e469_4_k_cu_main6thrust24THRUST_300001_SM_1000_NS12placeholders2_2E,(_ZN30_INTERNAL_97b5e469_4_k_cu_main4cuda3std3__45__cpo3endE - _ZN30_INTERNAL_97b5e469_4_k_cu_main6thrust24THRUST_300001_SM_1000_NS12placeholders2_2E)
_ZN30_INTERNAL_97b5e469_4_k_cu_main6thrust24THRUST_300001_SM_1000_NS12placeholders2_2E:
	.zero		1
	.type		_ZN30_INTERNAL_97b5e469_4_k_cu_main4cuda3std3__45__cpo3endE,@object
	.size		_ZN30_INTERNAL_97b5e469_4_k_cu_main4cuda3std3__45__cpo3endE,(_ZN30_INTERNAL_97b5e469_4_k_cu_main4cuda3std6ranges3__45__cpo3endE - _ZN30_INTERNAL_97b5e469_4_k_cu_main4cuda3std3__45__cpo3endE)
_ZN30_INTERNAL_97b5e469_4_k_cu_main4cuda3std3__45__cpo3endE:
	.zero		1
	.type		_ZN30_INTERNAL_97b5e469_4_k_cu_main4cuda3std6ranges3__45__cpo3endE,@object
	.size		_ZN30_INTERNAL_97b5e469_4_k_cu_main4cuda3std6ranges3__45__cpo3endE,(_ZN30_INTERNAL_97b5e469_4_k_cu_main6thrust24THRUST_300001_SM_1000_NS12placeholders2_6E - _ZN30_INTERNAL_97b5e469_4_k_cu_main4cuda3std6ranges3__45__cpo3endE)
_ZN30_INTERNAL_97b5e469_4_k_cu_main4cuda3std6ranges3__45__cpo3endE:
	.zero		1
	.type		_ZN30_INTERNAL_97b5e469_4_k_cu_main6thrust24THRUST_300001_SM_1000_NS12placeholders2_6E,@object
	.size		_ZN30_INTERNAL_97b5e469_4_k_cu_main6thrust24THRUST_300001_SM_1000_NS12placeholders2_6E,(_ZN30_INTERNAL_97b5e469_4_k_cu_main4cuda3std3__45__cpo4rendE - _ZN30_INTERNAL_97b5e469_4_k_cu_main6thrust24THRUST_300001_SM_1000_NS12placeholders2_6E)
_ZN30_INTERNAL_97b5e469_4_k_cu_main6thrust24THRUST_300001_SM_1000_NS12placeholders2_6E:
	.zero		1
	.type		_ZN30_INTERNAL_97b5e469_4_k_cu_main4cuda3std3__45__cpo4rendE,@object
	.size		_ZN30_INTERNAL_97b5e469_4_k_cu_main4cuda3std3__45__cpo4rendE,(_ZN30_INTERNAL_97b5e469_4_k_cu_main4cuda3std6ranges3__45__cpo9iter_swapE - _ZN30_INTERNAL_97b5e469_4_k_cu_main4cuda3std3__45__cpo4rendE)
_ZN30_INTERNAL_97b5e469_4_k_cu_main4cuda3std3__45__cpo4rendE:
	.zero		1
	.type		_ZN30_INTERNAL_97b5e469_4_k_cu_main4cuda3std6ranges3__45__cpo9iter_swapE,@object
	.size		_ZN30_INTERNAL_97b5e469_4_k_cu_main4cuda3std6ranges3__45__cpo9iter_swapE,(_ZN30_INTERNAL_97b5e469_4_k_cu_main4cuda3std3__48unexpectE - _ZN30_INTERNAL_97b5e469_4_k_cu_main4cuda3std6ranges3__45__cpo9iter_swapE)
_ZN30_INTERNAL_97b5e469_4_k_cu_main4cuda3std6ranges3__45__cpo9iter_swapE:
	.zero		1
	.type		_ZN30_INTERNAL_97b5e469_4_k_cu_main4cuda3std3__48unexpectE,@object
	.size		_ZN30_INTERNAL_97b5e469_4_k_cu_main4cuda3std3__48unexpectE,(_ZN30_INTERNAL_97b5e469_4_k_cu_main6thrust24THRUST_300001_SM_1000_NS8cuda_cub3parE - _ZN30_INTERNAL_97b5e469_4_k_cu_main4cuda3std3__48unexpectE)
_ZN30_INTERNAL_97b5e469_4_k_cu_main4cuda3std3__48unexpectE:
	.zero		1
	.type		_ZN30_INTERNAL_97b5e469_4_k_cu_main6thrust24THRUST_300001_SM_1000_NS8cuda_cub3parE,@object
	.size		_ZN30_INTERNAL_97b5e469_4_k_cu_main6thrust24THRUST_300001_SM_1000_NS8cuda_cub3parE,(_ZN30_INTERNAL_97b5e469_4_k_cu_main6thrust24THRUST_300001_SM_1000_NS12placeholders2_4E - _ZN30_INTERNAL_97b5e469_4_k_cu_main6thrust24THRUST_300001_SM_1000_NS8cuda_cub3parE)
_ZN30_INTERNAL_97b5e469_4_k_cu_main6thrust24THRUST_300001_SM_1000_NS8cuda_cub3parE:
	.zero		1
	.type		_ZN30_INTERNAL_97b5e469_4_k_cu_main6thrust24THRUST_300001_SM_1000_NS12placeholders2_4E,@object
	.size		_ZN30_INTERNAL_97b5e469_4_k_cu_main6thrust24THRUST_300001_SM_1000_NS12placeholders2_4E,(_ZN30_INTERNAL_97b5e469_4_k_cu_main4cuda3std3__45__cpo4cendE - _ZN30_INTERNAL_97b5e469_4_k_cu_main6thrust24THRUST_300001_SM_1000_NS12placeholders2_4E)
_ZN30_INTERNAL_97b5e469_4_k_cu_main6thrust24THRUST_300001_SM_1000_NS12placeholders2_4E:
	.zero		1
	.type		_ZN30_INTERNAL_97b5e469_4_k_cu_main4cuda3std3__45__cpo4cendE,@object
	.size		_ZN30_INTERNAL_97b5e469_4_k_cu_main4cuda3std3__45__cpo4cendE,(_ZN30_INTERNAL_97b5e469_4_k_cu_main4cuda3std6ranges3__45__cpo4cendE - _ZN30_INTERNAL_97b5e469_4_k_cu_main4cuda3std3__45__cpo4cendE)
_ZN30_INTERNAL_97b5e469_4_k_cu_main4cuda3std3__45__cpo4cendE:
	.zero		1
	.type		_ZN30_INTERNAL_97b5e469_4_k_cu_main4cuda3std6ranges3__45__cpo4cendE,@object
	.size		_ZN30_INTERNAL_97b5e469_4_k_cu_main4cuda3std6ranges3__45__cpo4cendE,(_ZN30_INTERNAL_97b5e469_4_k_cu_main4cuda3std3__420unreachable_sentinelE - _ZN30_INTERNAL_97b5e469_4_k_cu_main4cuda3std6ranges3__45__cpo4cendE)
_ZN30_INTERNAL_97b5e469_4_k_cu_main4cuda3std6ranges3__45__cpo4cendE:
	.zero		1
	.type		_ZN30_INTERNAL_97b5e469_4_k_cu_main4cuda3std3__420unreachable_sentinelE,@object
	.size		_ZN30_INTERNAL_97b5e469_4_k_cu_main4cuda3std3__420unreachable_sentinelE,(_ZN30_INTERNAL_97b5e469_4_k_cu_main4cuda3std6ranges3__45__cpo5ssizeE - _ZN30_INTERNAL_97b5e469_4_k_cu_main4cuda3std3__420unreachable_sentinelE)
_ZN30_INTERNAL_97b5e469_4_k_cu_main4cuda3std3__420unreachable_sentinelE:
	.zero		1
	.type		_ZN30_INTERNAL_97b5e469_4_k_cu_main4cuda3std6ranges3__45__cpo5ssizeE,@object
	.size		_ZN30_INTERNAL_97b5e469_4_k_cu_main4cuda3std6ranges3__45__cpo5ssizeE,(_ZN30_INTERNAL_97b5e469_4_k_cu_main6thrust24THRUST_300001_SM_1000_NS12placeholders2_8E - _ZN30_INTERNAL_97b5e469_4_k_cu_main4cuda3std6ranges3__45__cpo5ssizeE)
_ZN30_INTERNAL_97b5e469_4_k_cu_main4cuda3std6ranges3__45__cpo5ssizeE:
	.zero		1
	.type		_ZN30_INTERNAL_97b5e469_4_k_cu_main6thrust24THRUST_300001_SM_1000_NS12placeholders2_8E,@object
	.size		_ZN30_INTERNAL_97b5e469_4_k_cu_main6thrust24THRUST_300001_SM_1000_NS12placeholders2_8E,(_ZN30_INTERNAL_97b5e469_4_k_cu_main4cuda3std3__45__cpo5crendE - _ZN30_INTERNAL_97b5e469_4_k_cu_main6thrust24THRUST_300001_SM_1000_NS12placeholders2_8E)
_ZN30_INTERNAL_97b5e469_4_k_cu_main6thrust24THRUST_300001_SM_1000_NS12placeholders2_8E:
	.zero		1
	.type		_ZN30_INTERNAL_97b5e469_4_k_cu_main4cuda3std3__45__cpo5crendE,@object
	.size		_ZN30_INTERNAL_97b5e469_4_k_cu_main4cuda3std3__45__cpo5crendE,(_ZN30_INTERNAL_97b5e469_4_k_cu_main4cuda3std6ranges3__45__cpo4prevE - _ZN30_INTERNAL_97b5e469_4_k_cu_main4cuda3std3__45__cpo5crendE)
_ZN30_INTERNAL_97b5e469_4_k_cu_main4cuda3std3__45__cpo5crendE:
	.zero		1
	.type		_ZN30_INTERNAL_97b5e469_4_k_cu_main4cuda3std6ranges3__45__cpo4prevE,@object
	.size		_ZN30_INTERNAL_97b5e469_4_k_cu_main4cuda3std6ranges3__45__cpo4prevE,(_ZN30_INTERNAL_97b5e469_4_k_cu_main4cuda3std6ranges3__45__cpo9iter_moveE - _ZN30_INTERNAL_97b5e469_4_k_cu_main4cuda3std6ranges3__45__cpo4prevE)
_ZN30_INTERNAL_97b5e469_4_k_cu_main4cuda3std6ranges3__45__cpo4prevE:
	.zero		1
	.type		_ZN30_INTERNAL_97b5e469_4_k_cu_main4cuda3std6ranges3__45__cpo9iter_moveE,@object
	.size		_ZN30_INTERNAL_97b5e469_4_k_cu_main4cuda3std6ranges3__45__cpo9iter_moveE,(_ZN30_INTERNAL_97b5e469_4_k_cu_main6thrust24THRUST_300001_SM_1000_NS6system6detail10sequential3seqE - _ZN30_INTERNAL_97b5e469_4_k_cu_main4cuda3std6ranges3__45__cpo9iter_moveE)
_ZN30_INTERNAL_97b5e469_4_k_cu_main4cuda3std6ranges3__45__cpo9iter_moveE:
	.zero		1
	.type		_ZN30_INTERNAL_97b5e469_4_k_cu_main6thrust24THRUST_300001_SM_1000_NS6system6detail10sequential3seqE,@object
	.size		_ZN30_INTERNAL_97b5e469_4_k_cu_main6thrust24THRUST_300001_SM_1000_NS6system6detail10sequential3seqE,(.L_31 - _ZN30_INTERNAL_97b5e469_4_k_cu_main6thrust24THRUST_300001_SM_1000_NS6system6detail10sequential3seqE)
_ZN30_INTERNAL_97b5e469_4_k_cu_main6thrust24THRUST_300001_SM_1000_NS6system6detail10sequential3seqE:
	.zero		1
.L_31:


//--------------------- .nv.constant0._ZN3cub18CUB_300001_SM_10006detail9transform16transform_kernelINS2_10policy_hubILb1EN4cuda3std3__45tupleIJN6thrust24THRUST_300001_SM_1000_NS6detail15normal_iteratorINSA_10device_ptrIiEEEESF_EEEE10policy1000El10saxpy_funcSF_JPiSK_EEEvT0_iT1_T2_DpNS2_10kernel_argIT3_EE --------------------------
	.section	.nv.constant0._ZN3cub18CUB_300001_SM_10006detail9transform16transform_kernelINS2_10policy_hubILb1EN4cuda3std3__45tupleIJN6thrust24THRUST_300001_SM_1000_NS6detail15normal_iteratorINSA_10device_ptrIiEEEESF_EEEE10policy1000El10saxpy_funcSF_JPiSK_EEEvT0_iT1_T2_DpNS2_10kernel_argIT3_EE,"a",@progbits
	.sectionflags	@""
	.align	4
.nv.constant0._ZN3cub18CUB_300001_SM_10006detail9transform16transform_kernelINS2_10policy_hubILb1EN4cuda3std3__45tupleIJN6thrust24THRUST_300001_SM_1000_NS6detail15normal_iteratorINSA_10device_ptrIiEEEESF_EEEE10policy1000El10saxpy_funcSF_JPiSK_EEEvT0_iT1_T2_DpNS2_10kernel_argIT3_EE:
	.zero		952


//--------------------- .nv.constant0._ZN3cub18CUB_300001_SM_10006detail9transform16transform_kernelINS2_10policy_hubILb1EN4cuda3std3__45tupleIJN6thrust24THRUST_300001_SM_1000_NS6detail15normal_iteratorINSA_10device_ptrIiEEEESF_EEEE10policy1000Ei10saxpy_funcSF_JPiSK_EEEvT0_iT1_T2_DpNS2_10kernel_argIT3_EE --------------------------
	.section	.nv.constant0._ZN3cub18CUB_300001_SM_10006detail9transform16transform_kernelINS2_10policy_hubILb1EN4cuda3std3__45tupleIJN6thrust24THRUST_300001_SM_1000_NS6detail15normal_iteratorINSA_10device_ptrIiEEEESF_EEEE10policy1000Ei10saxpy_funcSF_JPiSK_EEEvT0_iT1_T2_DpNS2_10kernel_argIT3_EE,"a",@progbits
	.sectionflags	@""
	.align	4
.nv.constant0._ZN3cub18CUB_300001_SM_10006detail9transform16transform_kernelINS2_10policy_hubILb1EN4cuda3std3__45tupleIJN6thrust24THRUST_300001_SM_1000_NS6detail15normal_iteratorINSA_10device_ptrIiEEEESF_EEEE10policy1000Ei10saxpy_funcSF_JPiSK_EEEvT0_iT1_T2_DpNS2_10kernel_argIT3_EE:
	.zero		952


//--------------------- .nv.constant0._ZN3cub18CUB_300001_SM_10006detail11EmptyKernelIvEEvv --------------------------
	.section	.nv.constant0._ZN3cub18CUB_300001_SM_10006detail11EmptyKernelIvEEvv,"a",@progbits
	.sectionflags	@""
	.align	4
.nv.constant0._ZN3cub18CUB_300001_SM_10006detail11EmptyKernelIvEEvv:
	.zero		896


//--------------------- SYMBOLS --------------------------

	.type		.nv.reservedSmem.offset0,@object
	.size		.nv.reservedSmem.offset0,0x4
